	.target	sm_100a

	.elftype	@"ET_EXEC"


//--------------------- .note.nv.tkinfo           --------------------------
	.section	.note.nv.tkinfo,"",@"SHT_NOTE"
	.sectionflags	@"SHF_NOTE_NV_TKINFO"
	.tkinfo
        /*0018*/ 	.word	0x00000002
        /*0030*/ 	.string	""
        /*0030*/ 	.string	"ptxas"
        /*0030*/ 	.string	"Cuda compilation tools, release 13.0, V13.0.88"
        /*0030*/ 	.string	"Build cuda_13.0.r13.0/compiler.36424714_0"
        /*0030*/ 	.string	"-arch sm_100a -m 64 "



//--------------------- .note.nv.cuinfo           --------------------------
	.section	.note.nv.cuinfo,"",@"SHT_NOTE"
	.sectionflags	@"SHF_NOTE_NV_CUINFO"
        /*0018*/ 	.short	0x0002
        /*001a*/ 	.short	0x0064
        /*001c*/ 	.short	0x0082
	.zero		2


//--------------------- .nv.info                  --------------------------
	.section	.nv.info,"",@"SHT_CUDA_INFO"
	.align	4


	//----- nvinfo : EIATTR_REGCOUNT
	.align		4
        /*0000*/ 	.byte	0x04, 0x2f
        /*0002*/ 	.short	(.L_19 - .L_18)
	.align		4
.L_18:
        /*0004*/ 	.word	index@(_ZN7cutlass13device_kernelINS_4gemm6kernel13GemmUniversalIN4cute5tupleIJiiiiEEENS1_10collective13CollectiveMmaINS1_35MainloopSm100TmaUmmaWarpSpecializedILi3ELi2ELi4ENS5_IJNS4_1CILi1EEESB_SB_EEEEENS5_IJNSA_ILi64EEESE_SE_EEENS_10tfloat32_tENS5_IJlSB_lEEESG_SH_NS4_8TiledMMAINS4_8MMA_AtomIJNS4_17SM100_MMA_TF32_SSISG_SG_fLi64ELi64ELNS4_4UMMA5MajorE0ELSM_0ELNSL_7ScaleInE0ELSN_0EEEEEENS4_6LayoutISC_NS5_IJNSA_ILi0EEESR_SR_EEEEENS5_IJNS4_10UnderscoreESU_SU_EEEEENS4_13SM90_TMA_LOADENS4_14ComposedLayoutINS4_7SwizzleILi3ELi4ELi3EEENS4_18smem_ptr_flag_bitsILi32EEENSQ_INS5_IJNSA_ILi8EEENSA_ILi32EEEEEENS5_IJS14_SB_EEEEEEEvNS4_8identityESX_S18_vS19_EENS_8epilogue10collective18CollectiveEpilogueINS1B_23Sm100TmaWarpSpecializedILi3ELi2ELi16ELb1ELb0EEEJSF_NS5_IJNSQ_ISE_SB_EENSQ_IS14_SB_EEEEESG_SH_SG_SH_NS1B_6fusion15FusionCallbacksIS1F_NS1J_17LinearCombinationISG_fSG_fLNS_15FloatRoundStyleE2EEESF_S1I_JEEENS4_5SM1004TMEM4LOAD26SM100_TMEM_LOAD_16dp128b8xESX_S18_NS4_17SM75_U32x4_LDSM_NENS4_14SM90_TMA_STOREES18_NS4_17SM90_U32x4_STSM_NENS4_39AutoVectorizingCopyWithAssumedAlignmentILi128EEEEEEvvEEEEvNT_6ParamsE)
        /*0008*/ 	.word	0x0000005f


	//----- nvinfo : EIATTR_FRAME_SIZE
	.align		4
.L_19:
        /*000c*/ 	.byte	0x04, 0x11
        /*000e*/ 	.short	(.L_21 - .L_20)
	.align		4
.L_20:
        /*0010*/ 	.word	index@($__internal_2_$__cuda_sm10x_tcgen05_guardrail_trap_unallocated_columns_being_dealloced)
        /*0014*/ 	.word	0x00000000


	//----- nvinfo : EIATTR_FRAME_SIZE
	.align		4
.L_21:
        /*0018*/ 	.byte	0x04, 0x11
        /*001a*/ 	.short	(.L_23 - .L_22)
	.align		4
.L_22:
        /*001c*/ 	.word	index@($__internal_1_$__cuda_sm10x_tcgen05_guardrail_trap_phase_invalid_during_alloc)
        /*0020*/ 	.word	0x00000000


	//----- nvinfo : EIATTR_FRAME_SIZE
	.align		4
.L_23:
        /*0024*/ 	.byte	0x04, 0x11
        /*0026*/ 	.short	(.L_25 - .L_24)
	.align		4
.L_24:
        /*0028*/ 	.word	index@($__internal_0_$__cuda_sm10x_tcgen05_guardrail_trap_col_being_dealloced_not_returned_by_alloc)
        /*002c*/ 	.word	0x00000000


	//----- nvinfo : EIATTR_FRAME_SIZE
	.align		4
.L_25:
        /*0030*/ 	.byte	0x04, 0x11
        /*0032*/ 	.short	(.L_27 - .L_26)
	.align		4
.L_26:
        /*0034*/ 	.word	index@(_ZN7cutlass13device_kernelINS_4gemm6kernel13GemmUniversalIN4cute5tupleIJiiiiEEENS1_10collective13CollectiveMmaINS1_35MainloopSm100TmaUmmaWarpSpecializedILi3ELi2ELi4ENS5_IJNS4_1CILi1EEESB_SB_EEEEENS5_IJNSA_ILi64EEESE_SE_EEENS_10tfloat32_tENS5_IJlSB_lEEESG_SH_NS4_8TiledMMAINS4_8MMA_AtomIJNS4_17SM100_MMA_TF32_SSISG_SG_fLi64ELi64ELNS4_4UMMA5MajorE0ELSM_0ELNSL_7ScaleInE0ELSN_0EEEEEENS4_6LayoutISC_NS5_IJNSA_ILi0EEESR_SR_EEEEENS5_IJNS4_10UnderscoreESU_SU_EEEEENS4_13SM90_TMA_LOADENS4_14ComposedLayoutINS4_7SwizzleILi3ELi4ELi3EEENS4_18smem_ptr_flag_bitsILi32EEENSQ_INS5_IJNSA_ILi8EEENSA_ILi32EEEEEENS5_IJS14_SB_EEEEEEEvNS4_8identityESX_S18_vS19_EENS_8epilogue10collective18CollectiveEpilogueINS1B_23Sm100TmaWarpSpecializedILi3ELi2ELi16ELb1ELb0EEEJSF_NS5_IJNSQ_ISE_SB_EENSQ_IS14_SB_EEEEESG_SH_SG_SH_NS1B_6fusion15FusionCallbacksIS1F_NS1J_17LinearCombinationISG_fSG_fLNS_15FloatRoundStyleE2EEESF_S1I_JEEENS4_5SM1004TMEM4LOAD26SM100_TMEM_LOAD_16dp128b8xESX_S18_NS4_17SM75_U32x4_LDSM_NENS4_14SM90_TMA_STOREES18_NS4_17SM90_U32x4_STSM_NENS4_39AutoVectorizingCopyWithAssumedAlignmentILi128EEEEEEvvEEEEvNT_6ParamsE)
        /*0038*/ 	.word	0x00000000


	//----- nvinfo : EIATTR_MIN_STACK_SIZE
	.align		4
.L_27:
        /*003c*/ 	.byte	0x04, 0x12
        /*003e*/ 	.short	(.L_29 - .L_28)
	.align		4
.L_28:
        /*0040*/ 	.word	index@(_ZN7cutlass13device_kernelINS_4gemm6kernel13GemmUniversalIN4cute5tupleIJiiiiEEENS1_10collective13CollectiveMmaINS1_35MainloopSm100TmaUmmaWarpSpecializedILi3ELi2ELi4ENS5_IJNS4_1CILi1EEESB_SB_EEEEENS5_IJNSA_ILi64EEESE_SE_EEENS_10tfloat32_tENS5_IJlSB_lEEESG_SH_NS4_8TiledMMAINS4_8MMA_AtomIJNS4_17SM100_MMA_TF32_SSISG_SG_fLi64ELi64ELNS4_4UMMA5MajorE0ELSM_0ELNSL_7ScaleInE0ELSN_0EEEEEENS4_6LayoutISC_NS5_IJNSA_ILi0EEESR_SR_EEEEENS5_IJNS4_10UnderscoreESU_SU_EEEEENS4_13SM90_TMA_LOADENS4_14ComposedLayoutINS4_7SwizzleILi3ELi4ELi3EEENS4_18smem_ptr_flag_bitsILi32EEENSQ_INS5_IJNSA_ILi8EEENSA_ILi32EEEEEENS5_IJS14_SB_EEEEEEEvNS4_8identityESX_S18_vS19_EENS_8epilogue10collective18CollectiveEpilogueINS1B_23Sm100TmaWarpSpecializedILi3ELi2ELi16ELb1ELb0EEEJSF_NS5_IJNSQ_ISE_SB_EENSQ_IS14_SB_EEEEESG_SH_SG_SH_NS1B_6fusion15FusionCallbacksIS1F_NS1J_17LinearCombinationISG_fSG_fLNS_15FloatRoundStyleE2EEESF_S1I_JEEENS4_5SM1004TMEM4LOAD26SM100_TMEM_LOAD_16dp128b8xESX_S18_NS4_17SM75_U32x4_LDSM_NENS4_14SM90_TMA_STOREES18_NS4_17SM90_U32x4_STSM_NENS4_39AutoVectorizingCopyWithAssumedAlignmentILi128EEEEEEvvEEEEvNT_6ParamsE)
        /*0044*/ 	.word	0x00000000
.L_29:


//--------------------- .nv.compat                --------------------------
	.section	.nv.compat,"",@"SHT_CUDA_COMPAT_INFO"
	.align	4
        /*0000*/ 	.byte	0x02, 0x09, 0x01, 0x00, 0x02, 0x02, 0x02, 0x00, 0x02, 0x05, 0x05, 0x00, 0x03, 0x07, 0x01, 0x01
        /*0010*/ 	.byte	0x02, 0x03, 0x01, 0x00, 0x02, 0x06, 0x01, 0x00, 0x04, 0x0b, 0x08, 0x00, 0x09, 0x00, 0x00, 0x00
        /*0020*/ 	.byte	0x00, 0x00, 0x00, 0x00


//--------------------- .nv.info._ZN7cutlass13device_kernelINS_4gemm6kernel13GemmUniversalIN4cute5tupleIJiiiiEEENS1_10collective13CollectiveMmaINS1_35MainloopSm100TmaUmmaWarpSpecializedILi3ELi2ELi4ENS5_IJNS4_1CILi1EEESB_SB_EEEEENS5_IJNSA_ILi64EEESE_SE_EEENS_10tfloat32_tENS5_IJlSB_lEEESG_SH_NS4_8TiledMMAINS4_8MMA_AtomIJNS4_17SM100_MMA_TF32_SSISG_SG_fLi64ELi64ELNS4_4UMMA5MajorE0ELSM_0ELNSL_7ScaleInE0ELSN_0EEEEEENS4_6LayoutISC_NS5_IJNSA_ILi0EEESR_SR_EEEEENS5_IJNS4_10UnderscoreESU_SU_EEEEENS4_13SM90_TMA_LOADENS4_14ComposedLayoutINS4_7SwizzleILi3ELi4ELi3EEENS4_18smem_ptr_flag_bitsILi32EEENSQ_INS5_IJNSA_ILi8EEENSA_ILi32EEEEEENS5_IJS14_SB_EEEEEEEvNS4_8identityESX_S18_vS19_EENS_8epilogue10collective18CollectiveEpilogueINS1B_23Sm100TmaWarpSpecializedILi3ELi2ELi16ELb1ELb0EEEJSF_NS5_IJNSQ_ISE_SB_EENSQ_IS14_SB_EEEEESG_SH_SG_SH_NS1B_6fusion15FusionCallbacksIS1F_NS1J_17LinearCombinationISG_fSG_fLNS_15FloatRoundStyleE2EEESF_S1I_JEEENS4_5SM1004TMEM4LOAD26SM100_TMEM_LOAD_16dp128b8xESX_S18_NS4_17SM75_U32x4_LDSM_NENS4_14SM90_TMA_STOREES18_NS4_17SM90_U32x4_STSM_NENS4_39AutoVectorizingCopyWithAssumedAlignmentILi128EEEEEEvvEEEEvNT_6ParamsE --------------------------
	.section	.nv.info._ZN7cutlass13device_kernelINS_4gemm6kernel13GemmUniversalIN4cute5tupleIJiiiiEEENS1_10collective13CollectiveMmaINS1_35MainloopSm100TmaUmmaWarpSpecializedILi3ELi2ELi4ENS5_IJNS4_1CILi1EEESB_SB_EEEEENS5_IJNSA_ILi64EEESE_SE_EEENS_10tfloat32_tENS5_IJlSB_lEEESG_SH_NS4_8TiledMMAINS4_8MMA_AtomIJNS4_17SM100_MMA_TF32_SSISG_SG_fLi64ELi64ELNS4_4UMMA5MajorE0ELSM_0ELNSL_7ScaleInE0ELSN_0EEEEEENS4_6LayoutISC_NS5_IJNSA_ILi0EEESR_SR_EEEEENS5_IJNS4_10UnderscoreESU_SU_EEEEENS4_13SM90_TMA_LOADENS4_14ComposedLayoutINS4_7SwizzleILi3ELi4ELi3EEENS4_18smem_ptr_flag_bitsILi32EEENSQ_INS5_IJNSA_ILi8EEENSA_ILi32EEEEEENS5_IJS14_SB_EEEEEEEvNS4_8identityESX_S18_vS19_EENS_8epilogue10collective18CollectiveEpilogueINS1B_23Sm100TmaWarpSpecializedILi3ELi2ELi16ELb1ELb0EEEJSF_NS5_IJNSQ_ISE_SB_EENSQ_IS14_SB_EEEEESG_SH_SG_SH_NS1B_6fusion15FusionCallbacksIS1F_NS1J_17LinearCombinationISG_fSG_fLNS_15FloatRoundStyleE2EEESF_S1I_JEEENS4_5SM1004TMEM4LOAD26SM100_TMEM_LOAD_16dp128b8xESX_S18_NS4_17SM75_U32x4_LDSM_NENS4_14SM90_TMA_STOREES18_NS4_17SM90_U32x4_STSM_NENS4_39AutoVectorizingCopyWithAssumedAlignmentILi128EEEEEEvvEEEEvNT_6ParamsE,"",@"SHT_CUDA_INFO"
	.sectionflags	@""
	.align	4


	//----- nvinfo : EIATTR_CUDA_API_VERSION
	.align		4
        /*0000*/ 	.byte	0x04, 0x37
        /*0002*/ 	.short	(.L_31 - .L_30)
.L_30:
        /*0004*/ 	.word	0x00000082


	//----- nvinfo : EIATTR_KPARAM_INFO
	.align		4
.L_31:
        /*0008*/ 	.byte	0x04, 0x17
        /*000a*/ 	.short	(.L_33 - .L_32)
.L_32:
        /*000c*/ 	.word	0x00000000
        /*0010*/ 	.short	0x0000
        /*0012*/ 	.short	0x0000
        /*0014*/ 	.byte	0x00, 0xf0, 0x01, 0x20


	//----- nvinfo : EIATTR_AT_ENTRY_FRAGMENTS
	.align		4
.L_33:
        /*0018*/ 	.byte	0x04, 0x4f
        /*001a*/ 	.short	(.L_35 - .L_34)


	//   ....[0]....
.L_34:
        /*001c*/ 	.word	0x00000006


	//----- nvinfo : EIATTR_RESERVED_SMEM_USED
	.align		4
.L_35:
        /*0020*/ 	.byte	0x01, 0x41
	.zero		2


	//----- nvinfo : EIATTR_SPARSE_MMA_MASK
	.align		4
        /*0024*/ 	.byte	0x03, 0x50
        /*0026*/ 	.short	0x0000


	//----- nvinfo : EIATTR_TCGEN05_1CTA_USED
	.align		4
        /*0028*/ 	.byte	0x01, 0x51
	.zero		2


	//----- nvinfo : EIATTR_MAXREG_COUNT
	.align		4
        /*002c*/ 	.byte	0x03, 0x1b
        /*002e*/ 	.short	0x00ff


	//----- nvinfo : EIATTR_NUM_BARRIERS
	.align		4
        /*0030*/ 	.byte	0x02, 0x4c
        /*0032*/ 	.byte	0x07
	.zero		1


	//----- nvinfo : EIATTR_EXTERNS
	.align		4
        /*0034*/ 	.byte	0x04, 0x0f
        /*0036*/ 	.short	(.L_37 - .L_36)


	//   ....[0]....
	.align		4
.L_36:
        /*0038*/ 	.word	index@(__assertfail)


	//----- nvinfo : EIATTR_MERCURY_ISA_VERSION
	.align		4
.L_37:
        /*003c*/ 	.byte	0x03, 0x5f
        /*003e*/ 	.short	0x0101


	//----- nvinfo : EIATTR_INT_WARP_WIDE_INSTR_OFFSETS
	.align		4
        /*0040*/ 	.byte	0x04, 0x31
        /*0042*/ 	.short	(.L_39 - .L_38)


	//   ....[0]....
.L_38:
        /*0044*/ 	.word	0x00001ef0


	//   ....[1]....
        /*0048*/ 	.word	0x00003ad0


	//   ....[2]....
        /*004c*/ 	.word	0x00003af0


	//   ....[3]....
        /*0050*/ 	.word	0x00003b20


	//   ....[4]....
        /*0054*/ 	.word	0x00004430


	//   ....[5]....
        /*0058*/ 	.word	0x00004450


	//   ....[6]....
        /*005c*/ 	.word	0x00004720


	//   ....[7]....
        /*0060*/ 	.word	0x00004850


	//----- nvinfo : EIATTR_COOP_GROUP_MASK_REGIDS
	.align		4
.L_39:
        /*0064*/ 	.byte	0x04, 0x29
        /*0066*/ 	.short	(.L_41 - .L_40)


	//   ....[0]....
.L_40:
        /*0068*/ 	.word	0xffffffff


	//   ....[1]....
        /*006c*/ 	.word	0xffffffff


	//   ....[2]....
        /*0070*/ 	.word	0xffffffff


	//   ....[3]....
        /*0074*/ 	.word	0xffffffff


	//   ....[4]....
        /*0078*/ 	.word	0xffffffff


	//   ....[5]....
        /*007c*/ 	.word	0xffffffff


	//   ....[6]....
        /*0080*/ 	.word	0xffffffff


	//   ....[7]....
        /*0084*/ 	.word	0xffffffff


	//   ....[8]....
        /*0088*/ 	.word	0xffffffff


	//   ....[9]....
        /*008c*/ 	.word	0xffffffff


	//   ....[10]....
        /*0090*/ 	.word	0xffffffff


	//   ....[11]....
        /*0094*/ 	.word	0xffffffff


	//   ....[12]....
        /*0098*/ 	.word	0xffffffff


	//----- nvinfo : EIATTR_COOP_GROUP_INSTR_OFFSETS
	.align		4
.L_41:
        /*009c*/ 	.byte	0x04, 0x28
        /*009e*/ 	.short	(.L_43 - .L_42)


	//   ....[0]....
.L_42:
        /*00a0*/ 	.word	0x00000090


	//   ....[1]....
        /*00a4*/ 	.word	0x000004d0


	//   ....[2]....
        /*00a8*/ 	.word	0x00000620


	//   ....[3]....
        /*00ac*/ 	.word	0x000007a0


	//   ....[4]....
        /*00b0*/ 	.word	0x000008a0


	//   ....[5]....
        /*00b4*/ 	.word	0x00000a10


	//   ....[6]....
        /*00b8*/ 	.word	0x00000bb0


	//   ....[7]....
        /*00bc*/ 	.word	0x00001dd0


	//   ....[8]....
        /*00c0*/ 	.word	0x00002b20


	//   ....[9]....
        /*00c4*/ 	.word	0x00002d30


	//   ....[10]....
        /*00c8*/ 	.word	0x00002d60


	//   ....[11]....
        /*00cc*/ 	.word	0x000039b0


	//   ....[12]....
        /*00d0*/ 	.word	0x00003be0


	//----- nvinfo : EIATTR_VRC_CTA_INIT_COUNT
	.align		4
.L_43:
        /*00d4*/ 	.byte	0x02, 0x4a
        /*00d6*/ 	.byte	0x80
	.zero		1


	//----- nvinfo : EIATTR_SYSCALL_OFFSETS
	.align		4
        /*00d8*/ 	.byte	0x04, 0x46
        /*00da*/ 	.short	(.L_45 - .L_44)


	//   ....[0]....
.L_44:
        /*00dc*/ 	.word	0x00005440


	//   ....[1]....
        /*00e0*/ 	.word	0x00005530


	//   ....[2]....
        /*00e4*/ 	.word	0x00005df0


	//   ....[3]....
        /*00e8*/ 	.word	0x00006840


	//----- nvinfo : EIATTR_MBARRIER_INSTR_OFFSETS
	.align		4
.L_45:
        /*00ec*/ 	.byte	0x04, 0x39
        /*00ee*/ 	.short	(.L_47 - .L_46)


	//   ....[0]....
.L_46:
        /*00f0*/ 	.word	0x000005b0
        /*00f4*/ 	.word	0x000000ff
        /*00f8*/ 	.word	0x00000000
        /*00fc*/ 	.short	0x0100
        /*00fe*/ 	.byte	0x05
	.zero		1


	//   ....[1]....
        /*0100*/ 	.word	0x000005c0
        /*0104*/ 	.word	0x000000ff
        /*0108*/ 	.word	0x00000018
        /*010c*/ 	.short	0x0100
        /*010e*/ 	.byte	0x05
	.zero		1


	//   ....[2]....
        /*0110*/ 	.word	0x000005d0
        /*0114*/ 	.word	0x000000ff
        /*0118*/ 	.word	0x00000008
        /*011c*/ 	.short	0x0100
        /*011e*/ 	.byte	0x05
	.zero		1


	//   ....[3]....
        /*0120*/ 	.word	0x000005e0
        /*0124*/ 	.word	0x000000ff
        /*0128*/ 	.word	0x00000020
        /*012c*/ 	.short	0x0100
        /*012e*/ 	.byte	0x05
	.zero		1


	//   ....[4]....
        /*0130*/ 	.word	0x000005f0
        /*0134*/ 	.word	0x000000ff
        /*0138*/ 	.word	0x00000010
        /*013c*/ 	.short	0x0100
        /*013e*/ 	.byte	0x05
	.zero		1


	//   ....[5]....
        /*0140*/ 	.word	0x00000600
        /*0144*/ 	.word	0x000000ff
        /*0148*/ 	.word	0x00000028
        /*014c*/ 	.short	0x0100
        /*014e*/ 	.byte	0x05
	.zero		1


	//   ....[6]....
        /*0150*/ 	.word	0x00000730
        /*0154*/ 	.word	0x000000ff
        /*0158*/ 	.word	0x00000030
        /*015c*/ 	.short	0x0100
        /*015e*/ 	.byte	0x07
	.zero		1


	//   ....[7]....
        /*0160*/ 	.word	0x00000740
        /*0164*/ 	.word	0x000000ff
        /*0168*/ 	.word	0x00000048
        /*016c*/ 	.short	0x0100
        /*016e*/ 	.byte	0x07
	.zero		1


	//   ....[8]....
        /*0170*/ 	.word	0x00000750
        /*0174*/ 	.word	0x000000ff
        /*0178*/ 	.word	0x00000038
        /*017c*/ 	.short	0x0100
        /*017e*/ 	.byte	0x07
	.zero		1


	//   ....[9]....
        /*0180*/ 	.word	0x00000760
        /*0184*/ 	.word	0x000000ff
        /*0188*/ 	.word	0x00000050
        /*018c*/ 	.short	0x0100
        /*018e*/ 	.byte	0x07
	.zero		1


	//   ....[10]....
        /*0190*/ 	.word	0x00000770
        /*0194*/ 	.word	0x000000ff
        /*0198*/ 	.word	0x00000040
        /*019c*/ 	.short	0x0100
        /*019e*/ 	.byte	0x07
	.zero		1


	//   ....[11]....
        /*01a0*/ 	.word	0x00000780
        /*01a4*/ 	.word	0x000000ff
        /*01a8*/ 	.word	0x00000058
        /*01ac*/ 	.short	0x0100
        /*01ae*/ 	.byte	0x07
	.zero		1


	//   ....[12]....
        /*01b0*/ 	.word	0x00000870
        /*01b4*/ 	.word	0x000000ff
        /*01b8*/ 	.word	0x00000060
        /*01bc*/ 	.short	0x0100
        /*01be*/ 	.byte	0x05
	.zero		1


	//   ....[13]....
        /*01c0*/ 	.word	0x00000880
        /*01c4*/ 	.word	0x000000ff
        /*01c8*/ 	.word	0x00000068
        /*01cc*/ 	.short	0x0100
        /*01ce*/ 	.byte	0x05
	.zero		1


	//   ....[14]....
        /*01d0*/ 	.word	0x000009c0
        /*01d4*/ 	.word	0x000000ff
        /*01d8*/ 	.word	0x00000070
        /*01dc*/ 	.short	0x0100
        /*01de*/ 	.byte	0x05
	.zero		1


	//   ....[15]....
        /*01e0*/ 	.word	0x000009d0
        /*01e4*/ 	.word	0x000000ff
        /*01e8*/ 	.word	0x00000080
        /*01ec*/ 	.short	0x0100
        /*01ee*/ 	.byte	0x05
	.zero		1


	//   ....[16]....
        /*01f0*/ 	.word	0x000009e0
        /*01f4*/ 	.word	0x000000ff
        /*01f8*/ 	.word	0x00000078
        /*01fc*/ 	.short	0x0100
        /*01fe*/ 	.byte	0x05
	.zero		1


	//   ....[17]....
        /*0200*/ 	.word	0x000009f0
        /*0204*/ 	.word	0x000000ff
        /*0208*/ 	.word	0x00000088
        /*020c*/ 	.short	0x0100
        /*020e*/ 	.byte	0x05
	.zero		1


	//   ....[18]....
        /*0210*/ 	.word	0x00000b20
        /*0214*/ 	.word	0x000000ff
        /*0218*/ 	.word	0x00000090
        /*021c*/ 	.short	0x0100
        /*021e*/ 	.byte	0x07
	.zero		1


	//   ....[19]....
        /*0220*/ 	.word	0x00000b30
        /*0224*/ 	.word	0x000000ff
        /*0228*/ 	.word	0x000000b0
        /*022c*/ 	.short	0x0100
        /*022e*/ 	.byte	0x07
	.zero		1


	//   ....[20]....
        /*0230*/ 	.word	0x00000b40
        /*0234*/ 	.word	0x000000ff
        /*0238*/ 	.word	0x00000098
        /*023c*/ 	.short	0x0100
        /*023e*/ 	.byte	0x07
	.zero		1


	//   ....[21]....
        /*0240*/ 	.word	0x00000b50
        /*0244*/ 	.word	0x000000ff
        /*0248*/ 	.word	0x000000b8
        /*024c*/ 	.short	0x0100
        /*024e*/ 	.byte	0x07
	.zero		1


	//   ....[22]....
        /*0250*/ 	.word	0x00000b60
        /*0254*/ 	.word	0x000000ff
        /*0258*/ 	.word	0x000000a0
        /*025c*/ 	.short	0x0100
        /*025e*/ 	.byte	0x07
	.zero		1


	//   ....[23]....
        /*0260*/ 	.word	0x00000b70
        /*0264*/ 	.word	0x000000ff
        /*0268*/ 	.word	0x000000c0
        /*026c*/ 	.short	0x0100
        /*026e*/ 	.byte	0x07
	.zero		1


	//   ....[24]....
        /*0270*/ 	.word	0x00000b80
        /*0274*/ 	.word	0x000000ff
        /*0278*/ 	.word	0x000000a8
        /*027c*/ 	.short	0x0100
        /*027e*/ 	.byte	0x07
	.zero		1


	//   ....[25]....
        /*0280*/ 	.word	0x00000b90
        /*0284*/ 	.word	0x000000ff
        /*0288*/ 	.word	0x000000c8
        /*028c*/ 	.short	0x0100
        /*028e*/ 	.byte	0x07
	.zero		1


	//   ....[26]....
        /*0290*/ 	.word	0x00000c80
        /*0294*/ 	.word	0x000000ff
        /*0298*/ 	.word	0x000000d0
        /*029c*/ 	.short	0x0100
        /*029e*/ 	.byte	0x05
	.zero		1


	//   ....[27]....
        /*02a0*/ 	.word	0x00000c90
        /*02a4*/ 	.word	0x000000ff
        /*02a8*/ 	.word	0x000000e0
        /*02ac*/ 	.short	0x0100
        /*02ae*/ 	.byte	0x05
	.zero		1


	//   ....[28]....
        /*02b0*/ 	.word	0x00000ca0
        /*02b4*/ 	.word	0x000000ff
        /*02b8*/ 	.word	0x000000d8
        /*02bc*/ 	.short	0x0100
        /*02be*/ 	.byte	0x05
	.zero		1


	//   ....[29]....
        /*02c0*/ 	.word	0x00000cb0
        /*02c4*/ 	.word	0x000000ff
        /*02c8*/ 	.word	0x000000e8
        /*02cc*/ 	.short	0x0100
        /*02ce*/ 	.byte	0x05
	.zero		1


	//   ....[30]....
        /*02d0*/ 	.word	0x00001590
        /*02d4*/ 	.word	0x00000003
        /*02d8*/ 	.word	0x000000e0
        /*02dc*/ 	.short	0x010a
        /*02de*/ 	.byte	0xff
	.zero		1


	//   ....[31]....
        /*02e0*/ 	.word	0x000015c0
        /*02e4*/ 	.word	0x00000003
        /*02e8*/ 	.word	0x000000d0
        /*02ec*/ 	.short	0x0101
        /*02ee*/ 	.byte	0xff
	.zero		1


	//   ....[32]....
        /*02f0*/ 	.word	0x00001690
        /*02f4*/ 	.word	0x000000ff
        /*02f8*/ 	.word	0x00000018
        /*02fc*/ 	.short	0x010a
        /*02fe*/ 	.byte	0x08
	.zero		1


	//   ....[33]....
        /*0300*/ 	.word	0x00001730
        /*0304*/ 	.word	0x000000ff
        /*0308*/ 	.word	0x00000018
        /*030c*/ 	.short	0x010a
        /*030e*/ 	.byte	0x21
	.zero		1


	//   ....[34]....
        /*0310*/ 	.word	0x00001880
        /*0314*/ 	.word	0x000000ff
        /*0318*/ 	.word	0x00000018
        /*031c*/ 	.short	0x010a
        /*031e*/ 	.byte	0x08
	.zero		1


	//   ....[35]....
        /*0320*/ 	.word	0x00001a40
        /*0324*/ 	.word	0x000000ff
        /*0328*/ 	.word	0x00000068
        /*032c*/ 	.short	0x0101
        /*032e*/ 	.byte	0x04
	.zero		1


	//   ....[36]....
        /*0330*/ 	.word	0x00001a60
        /*0334*/ 	.word	0x000000ff
        /*0338*/ 	.word	0x00000018
        /*033c*/ 	.short	0x010a
        /*033e*/ 	.byte	0x08
	.zero		1


	//   ....[37]....
        /*0340*/ 	.word	0x00001ae0
        /*0344*/ 	.word	0x000000ff
        /*0348*/ 	.word	0x00000018
        /*034c*/ 	.short	0x010a
        /*034e*/ 	.byte	0x21
	.zero		1


	//   ....[38]....
        /*0350*/ 	.word	0x00001c30
        /*0354*/ 	.word	0x000000ff
        /*0358*/ 	.word	0x00000018
        /*035c*/ 	.short	0x010a
        /*035e*/ 	.byte	0x08
	.zero		1


	//   ....[39]....
        /*0360*/ 	.word	0x00001e00
        /*0364*/ 	.word	0x00000002
        /*0368*/ 	.word	0x00000070
        /*036c*/ 	.short	0x010a
        /*036e*/ 	.byte	0xff
	.zero		1


	//   ....[40]....
        /*0370*/ 	.word	0x00001ec0
        /*0374*/ 	.word	0x00000002
        /*0378*/ 	.word	0x00000000
        /*037c*/ 	.short	0x0101
        /*037e*/ 	.byte	0xff
	.zero		1


	//   ....[41]....
        /*0380*/ 	.word	0x00002420
        /*0384*/ 	.word	0x000000ff
        /*0388*/ 	.word	0x00000000
        /*038c*/ 	.short	0x010a
        /*038e*/ 	.byte	0x05
	.zero		1


	//   ....[42]....
        /*0390*/ 	.word	0x000024b0
        /*0394*/ 	.word	0x000000ff
        /*0398*/ 	.word	0x00000000
        /*039c*/ 	.short	0x010a
        /*039e*/ 	.byte	0x05
	.zero		1


	//   ....[43]....
        /*03a0*/ 	.word	0x00002550
        /*03a4*/ 	.word	0x00000000
        /*03a8*/ 	.word	0x00000000
        /*03ac*/ 	.short	0x010a
        /*03ae*/ 	.byte	0xff
	.zero		1


	//   ....[44]....
        /*03b0*/ 	.word	0x00002670
        /*03b4*/ 	.word	0x00000000
        /*03b8*/ 	.word	0x000000d0
        /*03bc*/ 	.short	0x010a
        /*03be*/ 	.byte	0xff
	.zero		1


	//   ....[45]....
        /*03c0*/ 	.word	0x000026d0
        /*03c4*/ 	.word	0x00000004
        /*03c8*/ 	.word	0x00000000
        /*03cc*/ 	.short	0x0101
        /*03ce*/ 	.byte	0xff
	.zero		1


	//   ....[46]....
        /*03d0*/ 	.word	0x000026f0
        /*03d4*/ 	.word	0x000000ff
        /*03d8*/ 	.word	0x00000080
        /*03dc*/ 	.short	0x010a
        /*03de*/ 	.byte	0x05
	.zero		1


	//   ....[47]....
        /*03e0*/ 	.word	0x00002810
        /*03e4*/ 	.word	0x00000000
        /*03e8*/ 	.word	0x00000070
        /*03ec*/ 	.short	0x010a
        /*03ee*/ 	.byte	0xff
	.zero		1


	//   ....[48]....
        /*03f0*/ 	.word	0x00002920
        /*03f4*/ 	.word	0x00000000
        /*03f8*/ 	.word	0x00000000
        /*03fc*/ 	.short	0x0101
        /*03fe*/ 	.byte	0xff
	.zero		1


	//   ....[49]....
        /*0400*/ 	.word	0x000029b0
        /*0404*/ 	.word	0x000000ff
        /*0408*/ 	.word	0x00000080
        /*040c*/ 	.short	0x0106
        /*040e*/ 	.byte	0x05
	.zero		1


	//   ....[50]....
        /*0410*/ 	.word	0x000029d0
        /*0414*/ 	.word	0x000000ff
        /*0418*/ 	.word	0x00000080
        /*041c*/ 	.short	0x010a
        /*041e*/ 	.byte	0x05
	.zero		1


	//   ....[51]....
        /*0420*/ 	.word	0x00002a60
        /*0424*/ 	.word	0x000000ff
        /*0428*/ 	.word	0x00000080
        /*042c*/ 	.short	0x0106
        /*042e*/ 	.byte	0x04
	.zero		1


	//   ....[52]....
        /*0430*/ 	.word	0x00002aa0
        /*0434*/ 	.word	0x00000000
        /*0438*/ 	.word	0x00000080
        /*043c*/ 	.short	0x010a
        /*043e*/ 	.byte	0xff
	.zero		1


	//   ....[53]....
        /*0440*/ 	.word	0x00003060
        /*0444*/ 	.word	0x00000000
        /*0448*/ 	.word	0x00000070
        /*044c*/ 	.short	0x010a
        /*044e*/ 	.byte	0xff
	.zero		1


	//   ....[54]....
        /*0450*/ 	.word	0x00003170
        /*0454*/ 	.word	0x00000003
        /*0458*/ 	.word	0x00000000
        /*045c*/ 	.short	0x0101
        /*045e*/ 	.byte	0xff
	.zero		1


	//   ....[55]....
        /*0460*/ 	.word	0x00003180
        /*0464*/ 	.word	0x000000ff
        /*0468*/ 	.word	0x00000000
        /*046c*/ 	.short	0x010a
        /*046e*/ 	.byte	0x07
	.zero		1


	//   ....[56]....
        /*0470*/ 	.word	0x00003200
        /*0474*/ 	.word	0x000000ff
        /*0478*/ 	.word	0x000000b0
        /*047c*/ 	.short	0x010a
        /*047e*/ 	.byte	0x06
	.zero		1


	//   ....[57]....
        /*0480*/ 	.word	0x000032d0
        /*0484*/ 	.word	0x000000ff
        /*0488*/ 	.word	0x00000000
        /*048c*/ 	.short	0x010a
        /*048e*/ 	.byte	0x0b
	.zero		1


	//   ....[58]....
        /*0490*/ 	.word	0x00003400
        /*0494*/ 	.word	0x000000ff
        /*0498*/ 	.word	0x00000000
        /*049c*/ 	.short	0x010a
        /*049e*/ 	.byte	0x22
	.zero		1


	//   ....[59]....
        /*04a0*/ 	.word	0x000037e0
        /*04a4*/ 	.word	0x000000ff
        /*04a8*/ 	.word	0x00000000
        /*04ac*/ 	.short	0x010a
        /*04ae*/ 	.byte	0x06
	.zero		1


	//   ....[60]....
        /*04b0*/ 	.word	0x00003870
        /*04b4*/ 	.word	0x000000ff
        /*04b8*/ 	.word	0x00000000
        /*04bc*/ 	.short	0x010a
        /*04be*/ 	.byte	0x06
	.zero		1


	//   ....[61]....
        /*04c0*/ 	.word	0x00003900
        /*04c4*/ 	.word	0x000000ff
        /*04c8*/ 	.word	0x00000000
        /*04cc*/ 	.short	0x010a
        /*04ce*/ 	.byte	0x06
	.zero		1


	//   ....[62]....
        /*04d0*/ 	.word	0x00003990
        /*04d4*/ 	.word	0x000000ff
        /*04d8*/ 	.word	0x00000000
        /*04dc*/ 	.short	0x010a
        /*04de*/ 	.byte	0x07
	.zero		1


	//   ....[63]....
        /*04e0*/ 	.word	0x00003dd0
        /*04e4*/ 	.word	0x00000000
        /*04e8*/ 	.word	0x00000070
        /*04ec*/ 	.short	0x010a
        /*04ee*/ 	.byte	0xff
	.zero		1


	//   ....[64]....
        /*04f0*/ 	.word	0x00003e90
        /*04f4*/ 	.word	0x00000000
        /*04f8*/ 	.word	0x00000000
        /*04fc*/ 	.short	0x0101
        /*04fe*/ 	.byte	0xff
	.zero		1


	//   ....[65]....
        /*0500*/ 	.word	0x000041b0
        /*0504*/ 	.word	0x000000ff
        /*0508*/ 	.word	0x00000068
        /*050c*/ 	.short	0x010a
        /*050e*/ 	.byte	0x07
	.zero		1


	//   ....[66]....
        /*0510*/ 	.word	0x000043d0
        /*0514*/ 	.word	0x000000ff
        /*0518*/ 	.word	0x00000048
        /*051c*/ 	.short	0x010a
        /*051e*/ 	.byte	0x0f
	.zero		1


	//   ....[67]....
        /*0520*/ 	.word	0x000045e0
        /*0524*/ 	.word	0x000000ff
        /*0528*/ 	.word	0x00000030
        /*052c*/ 	.short	0x010b
        /*052e*/ 	.byte	0x0f
	.zero		1


	//   ....[68]....
        /*0530*/ 	.word	0x00004660
        /*0534*/ 	.word	0x000000ff
        /*0538*/ 	.word	0x00000000
        /*053c*/ 	.short	0x0101
        /*053e*/ 	.byte	0x10
	.zero		1


	//   ....[69]....
        /*0540*/ 	.word	0x00004690
        /*0544*/ 	.word	0x000000ff
        /*0548*/ 	.word	0x00000048
        /*054c*/ 	.short	0x010a
        /*054e*/ 	.byte	0x0d
	.zero		1


	//   ....[70]....
        /*0550*/ 	.word	0x000048a0
        /*0554*/ 	.word	0x000000ff
        /*0558*/ 	.word	0x00000030
        /*055c*/ 	.short	0x010b
        /*055e*/ 	.byte	0x0d
	.zero		1


	//   ....[71]....
        /*0560*/ 	.word	0x00004910
        /*0564*/ 	.word	0x000000ff
        /*0568*/ 	.word	0x00000000
        /*056c*/ 	.short	0x0101
        /*056e*/ 	.byte	0x0f
	.zero		1


	//   ....[72]....
        /*0570*/ 	.word	0x00004960
        /*0574*/ 	.word	0x000000ff
        /*0578*/ 	.word	0x00000000
        /*057c*/ 	.short	0x010a
        /*057e*/ 	.byte	0x04
	.zero		1


	//   ....[73]....
        /*0580*/ 	.word	0x000049f0
        /*0584*/ 	.word	0x000000ff
        /*0588*/ 	.word	0x00000000
        /*058c*/ 	.short	0x010a
        /*058e*/ 	.byte	0x04
	.zero		1


	//   ....[74]....
        /*0590*/ 	.word	0x00004a90
        /*0594*/ 	.word	0x00000000
        /*0598*/ 	.word	0x00000000
        /*059c*/ 	.short	0x010a
        /*059e*/ 	.byte	0xff
	.zero		1


	//   ....[75]....
        /*05a0*/ 	.word	0x00004e10
        /*05a4*/ 	.word	0x00000000
        /*05a8*/ 	.word	0x00000070
        /*05ac*/ 	.short	0x010a
        /*05ae*/ 	.byte	0xff
	.zero		1


	//   ....[76]....
        /*05b0*/ 	.word	0x00004f20
        /*05b4*/ 	.word	0x00000000
        /*05b8*/ 	.word	0x00000000
        /*05bc*/ 	.short	0x0101
        /*05be*/ 	.byte	0xff
	.zero		1


	//   ....[77]....
        /*05c0*/ 	.word	0x000059a0
        /*05c4*/ 	.word	0x00000000
        /*05c8*/ 	.word	0x00000030
        /*05cc*/ 	.short	0x010a
        /*05ce*/ 	.byte	0xff
	.zero		1


	//   ....[78]....
        /*05d0*/ 	.word	0x00005a10
        /*05d4*/ 	.word	0x00000054
        /*05d8*/ 	.word	0x00000090
        /*05dc*/ 	.short	0x010a
        /*05de*/ 	.byte	0xff
	.zero		1


	//   ....[79]....
        /*05e0*/ 	.word	0x00005aa0
        /*05e4*/ 	.word	0x00000000
        /*05e8*/ 	.word	0x00000030
        /*05ec*/ 	.short	0x010a
        /*05ee*/ 	.byte	0xff
	.zero		1


	//   ....[80]....
        /*05f0*/ 	.word	0x00005cd0
        /*05f4*/ 	.word	0x00000054
        /*05f8*/ 	.word	0x00000090
        /*05fc*/ 	.short	0x010a
        /*05fe*/ 	.byte	0xff
	.zero		1


	//   ....[81]....
        /*0600*/ 	.word	0x00006560
        /*0604*/ 	.word	0x00000000
        /*0608*/ 	.word	0x00000000
        /*060c*/ 	.short	0x0101
        /*060e*/ 	.byte	0xff
	.zero		1


	//   ....[82]....
        /*0610*/ 	.word	0x00006570
        /*0614*/ 	.word	0x00000002
        /*0618*/ 	.word	0x00000030
        /*061c*/ 	.short	0x010a
        /*061e*/ 	.byte	0xff
	.zero		1


	//   ....[83]....
        /*0620*/ 	.word	0x00006640
        /*0624*/ 	.word	0x00000002
        /*0628*/ 	.word	0x00000030
        /*062c*/ 	.short	0x010a
        /*062e*/ 	.byte	0xff
	.zero		1


	//   ....[84]....
        /*0630*/ 	.word	0x000069d0
        /*0634*/ 	.word	0x000000ff
        /*0638*/ 	.word	0x00000000
        /*063c*/ 	.short	0x0101
        /*063e*/ 	.byte	0x05
	.zero		1


	//   ....[85]....
        /*0640*/ 	.word	0x00007020
        /*0644*/ 	.word	0x00000002
        /*0648*/ 	.word	0x00000000
        /*064c*/ 	.short	0x0101
        /*064e*/ 	.byte	0xff
	.zero		1


	//   ....[86]....
        /*0650*/ 	.word	0x00007290
        /*0654*/ 	.word	0x000000ff
        /*0658*/ 	.word	0x00000000
        /*065c*/ 	.short	0x0101
        /*065e*/ 	.byte	0x04
	.zero		1


	//   ....[87]....
        /*0660*/ 	.word	0x000072b0
        /*0664*/ 	.word	0x00000003
        /*0668*/ 	.word	0x000000e0
        /*066c*/ 	.short	0x010a
        /*066e*/ 	.byte	0xff
	.zero		1


	//   ....[88]....
        /*0670*/ 	.word	0x00007310
        /*0674*/ 	.word	0x00000002
        /*0678*/ 	.word	0x00000018
        /*067c*/ 	.short	0x010a
        /*067e*/ 	.byte	0xff
	.zero		1


	//   ....[89]....
        /*0680*/ 	.word	0x00007370
        /*0684*/ 	.word	0x00000002
        /*0688*/ 	.word	0x00000018
        /*068c*/ 	.short	0x010a
        /*068e*/ 	.byte	0xff
	.zero		1


	//   ....[90]....
        /*0690*/ 	.word	0x000073c0
        /*0694*/ 	.word	0x00000002
        /*0698*/ 	.word	0x00000070
        /*069c*/ 	.short	0x010a
        /*069e*/ 	.byte	0xff
	.zero		1


	//   ....[91]....
        /*06a0*/ 	.word	0x00007420
        /*06a4*/ 	.word	0x00000000
        /*06a8*/ 	.word	0x00000000
        /*06ac*/ 	.short	0x010a
        /*06ae*/ 	.byte	0xff
	.zero		1


	//   ....[92]....
        /*06b0*/ 	.word	0x00007480
        /*06b4*/ 	.word	0x00000000
        /*06b8*/ 	.word	0x00000000
        /*06bc*/ 	.short	0x010a
        /*06be*/ 	.byte	0xff
	.zero		1


	//   ....[93]....
        /*06c0*/ 	.word	0x000074d0
        /*06c4*/ 	.word	0x00000000
        /*06c8*/ 	.word	0x000000d0
        /*06cc*/ 	.short	0x010a
        /*06ce*/ 	.byte	0xff
	.zero		1


	//   ....[94]....
        /*06d0*/ 	.word	0x00007530
        /*06d4*/ 	.word	0x00000000
        /*06d8*/ 	.word	0x00000080
        /*06dc*/ 	.short	0x010a
        /*06de*/ 	.byte	0xff
	.zero		1


	//   ....[95]....
        /*06e0*/ 	.word	0x00007580
        /*06e4*/ 	.word	0x00000000
        /*06e8*/ 	.word	0x00000070
        /*06ec*/ 	.short	0x010a
        /*06ee*/ 	.byte	0xff
	.zero		1


	//   ....[96]....
        /*06f0*/ 	.word	0x000075e0
        /*06f4*/ 	.word	0x00000000
        /*06f8*/ 	.word	0x00000080
        /*06fc*/ 	.short	0x010a
        /*06fe*/ 	.byte	0xff
	.zero		1


	//   ....[97]....
        /*0700*/ 	.word	0x00007630
        /*0704*/ 	.word	0x00000000
        /*0708*/ 	.word	0x00000070
        /*070c*/ 	.short	0x010a
        /*070e*/ 	.byte	0xff
	.zero		1


	//   ....[98]....
        /*0710*/ 	.word	0x00007690
        /*0714*/ 	.word	0x00000003
        /*0718*/ 	.word	0x000000b0
        /*071c*/ 	.short	0x010a
        /*071e*/ 	.byte	0xff
	.zero		1


	//   ....[99]....
        /*0720*/ 	.word	0x000076f0
        /*0724*/ 	.word	0x00000000
        /*0728*/ 	.word	0x00000000
        /*072c*/ 	.short	0x010a
        /*072e*/ 	.byte	0xff
	.zero		1


	//   ....[100]....
        /*0730*/ 	.word	0x00007750
        /*0734*/ 	.word	0x00000000
        /*0738*/ 	.word	0x00000000
        /*073c*/ 	.short	0x010a
        /*073e*/ 	.byte	0xff
	.zero		1


	//   ....[101]....
        /*0740*/ 	.word	0x000077b0
        /*0744*/ 	.word	0x00000000
        /*0748*/ 	.word	0x00000000
        /*074c*/ 	.short	0x010a
        /*074e*/ 	.byte	0xff
	.zero		1


	//   ....[102]....
        /*0750*/ 	.word	0x00007810
        /*0754*/ 	.word	0x00000000
        /*0758*/ 	.word	0x00000000
        /*075c*/ 	.short	0x010a
        /*075e*/ 	.byte	0xff
	.zero		1


	//   ....[103]....
        /*0760*/ 	.word	0x00007870
        /*0764*/ 	.word	0x00000000
        /*0768*/ 	.word	0x00000000
        /*076c*/ 	.short	0x010a
        /*076e*/ 	.byte	0xff
	.zero		1


	//   ....[104]....
        /*0770*/ 	.word	0x000078c0
        /*0774*/ 	.word	0x00000000
        /*0778*/ 	.word	0x00000070
        /*077c*/ 	.short	0x010a
        /*077e*/ 	.byte	0xff
	.zero		1


	//   ....[105]....
        /*0780*/ 	.word	0x00007920
        /*0784*/ 	.word	0x00000000
        /*0788*/ 	.word	0x00000068
        /*078c*/ 	.short	0x010a
        /*078e*/ 	.byte	0xff
	.zero		1


	//   ....[106]....
        /*0790*/ 	.word	0x00007980
        /*0794*/ 	.word	0x00000000
        /*0798*/ 	.word	0x00000048
        /*079c*/ 	.short	0x010a
        /*079e*/ 	.byte	0xff
	.zero		1


	//   ....[107]....
        /*07a0*/ 	.word	0x000079e0
        /*07a4*/ 	.word	0x00000003
        /*07a8*/ 	.word	0x00000048
        /*07ac*/ 	.short	0x010a
        /*07ae*/ 	.byte	0xff
	.zero		1


	//   ....[108]....
        /*07b0*/ 	.word	0x00007a40
        /*07b4*/ 	.word	0x00000000
        /*07b8*/ 	.word	0x00000000
        /*07bc*/ 	.short	0x010a
        /*07be*/ 	.byte	0xff
	.zero		1


	//   ....[109]....
        /*07c0*/ 	.word	0x00007aa0
        /*07c4*/ 	.word	0x00000000
        /*07c8*/ 	.word	0x00000000
        /*07cc*/ 	.short	0x010a
        /*07ce*/ 	.byte	0xff
	.zero		1


	//   ....[110]....
        /*07d0*/ 	.word	0x00007af0
        /*07d4*/ 	.word	0x00000000
        /*07d8*/ 	.word	0x00000070
        /*07dc*/ 	.short	0x010a
        /*07de*/ 	.byte	0xff
	.zero		1


	//   ....[111]....
        /*07e0*/ 	.word	0x00007b40
        /*07e4*/ 	.word	0x00000000
        /*07e8*/ 	.word	0x00000030
        /*07ec*/ 	.short	0x010a
        /*07ee*/ 	.byte	0xff
	.zero		1


	//   ....[112]....
        /*07f0*/ 	.word	0x00007b90
        /*07f4*/ 	.word	0x00000054
        /*07f8*/ 	.word	0x00000090
        /*07fc*/ 	.short	0x010a
        /*07fe*/ 	.byte	0xff
	.zero		1


	//   ....[113]....
        /*0800*/ 	.word	0x00007be0
        /*0804*/ 	.word	0x00000002
        /*0808*/ 	.word	0x00000030
        /*080c*/ 	.short	0x010a
        /*080e*/ 	.byte	0xff
	.zero		1


	//----- nvinfo : EIATTR_NUM_MBARRIERS
	.align		4
.L_47:
        /*0810*/ 	.byte	0x03, 0x38
        /*0812*/ 	.short	0x001e


	//----- nvinfo : EIATTR_EXIT_INSTR_OFFSETS
	.align		4
        /*0814*/ 	.byte	0x04, 0x1c
        /*0816*/ 	.short	(.L_49 - .L_48)


	//   ....[0]....
.L_48:
        /*0818*/ 	.word	0x00002580


	//   ....[1]....
        /*081c*/ 	.word	0x00002a70


	//   ....[2]....
        /*0820*/ 	.word	0x00002ad0


	//   ....[3]....
        /*0824*/ 	.word	0x00003bf0


	//   ....[4]....
        /*0828*/ 	.word	0x00004ac0


	//   ....[5]....
        /*082c*/ 	.word	0x00004b00


	//   ....[6]....
        /*0830*/ 	.word	0x00007180


	//   ....[7]....
        /*0834*/ 	.word	0x00007200


	//   ....[8]....
        /*0838*/ 	.word	0x00007230


	//   ....[9]....
        /*083c*/ 	.word	0x000072a0


	//----- nvinfo : EIATTR_MAX_THREADS
	.align		4
.L_49:
        /*0840*/ 	.byte	0x04, 0x05
        /*0842*/ 	.short	(.L_51 - .L_50)
.L_50:
        /*0844*/ 	.word	0x00000100
        /*0848*/ 	.word	0x00000001
        /*084c*/ 	.word	0x00000001


	//----- nvinfo : EIATTR_CRS_STACK_SIZE
	.align		4
.L_51:
        /*0850*/ 	.byte	0x04, 0x1e
        /*0852*/ 	.short	(.L_53 - .L_52)
.L_52:
        /*0854*/ 	.word	0x00000000


	//----- nvinfo : EIATTR_CBANK_PARAM_SIZE
	.align		4
.L_53:
        /*0858*/ 	.byte	0x03, 0x19
        /*085a*/ 	.short	0x0800


	//----- nvinfo : EIATTR_PARAM_CBANK
	.align		4
        /*085c*/ 	.byte	0x04, 0x0a
        /*085e*/ 	.short	(.L_55 - .L_54)
	.align		4
.L_54:
        /*0860*/ 	.word	index@(.nv.constant0._ZN7cutlass13device_kernelINS_4gemm6kernel13GemmUniversalIN4cute5tupleIJiiiiEEENS1_10collective13CollectiveMmaINS1_35MainloopSm100TmaUmmaWarpSpecializedILi3ELi2ELi4ENS5_IJNS4_1CILi1EEESB_SB_EEEEENS5_IJNSA_ILi64EEESE_SE_EEENS_10tfloat32_tENS5_IJlSB_lEEESG_SH_NS4_8TiledMMAINS4_8MMA_AtomIJNS4_17SM100_MMA_TF32_SSISG_SG_fLi64ELi64ELNS4_4UMMA5MajorE0ELSM_0ELNSL_7ScaleInE0ELSN_0EEEEEENS4_6LayoutISC_NS5_IJNSA_ILi0EEESR_SR_EEEEENS5_IJNS4_10UnderscoreESU_SU_EEEEENS4_13SM90_TMA_LOADENS4_14ComposedLayoutINS4_7SwizzleILi3ELi4ELi3EEENS4_18smem_ptr_flag_bitsILi32EEENSQ_INS5_IJNSA_ILi8EEENSA_ILi32EEEEEENS5_IJS14_SB_EEEEEEEvNS4_8identityESX_S18_vS19_EENS_8epilogue10collective18CollectiveEpilogueINS1B_23Sm100TmaWarpSpecializedILi3ELi2ELi16ELb1ELb0EEEJSF_NS5_IJNSQ_ISE_SB_EENSQ_IS14_SB_EEEEESG_SH_SG_SH_NS1B_6fusion15FusionCallbacksIS1F_NS1J_17LinearCombinationISG_fSG_fLNS_15FloatRoundStyleE2EEESF_S1I_JEEENS4_5SM1004TMEM4LOAD26SM100_TMEM_LOAD_16dp128b8xESX_S18_NS4_17SM75_U32x4_LDSM_NENS4_14SM90_TMA_STOREES18_NS4_17SM90_U32x4_STSM_NENS4_39AutoVectorizingCopyWithAssumedAlignmentILi128EEEEEEvvEEEEvNT_6ParamsE)
        /*0864*/ 	.short	0x0380
        /*0866*/ 	.short	0x0800


	//----- nvinfo : EIATTR_SW_WAR
	.align		4
.L_55:
        /*0868*/ 	.byte	0x04, 0x36
        /*086a*/ 	.short	(.L_57 - .L_56)
.L_56:
        /*086c*/ 	.word	0x00000008
.L_57:


//--------------------- .nv.callgraph             --------------------------
	.section	.nv.callgraph,"",@"SHT_CUDA_CALLGRAPH"
	.align	4
	.sectionentsize	8
	.align		4
        /*0000*/ 	.word	0x00000000
	.align		4
        /*0004*/ 	.word	0xffffffff
	.align		4
        /*0008*/ 	.word	index@(_ZN7cutlass13device_kernelINS_4gemm6kernel13GemmUniversalIN4cute5tupleIJiiiiEEENS1_10collective13CollectiveMmaINS1_35MainloopSm100TmaUmmaWarpSpecializedILi3ELi2ELi4ENS5_IJNS4_1CILi1EEESB_SB_EEEEENS5_IJNSA_ILi64EEESE_SE_EEENS_10tfloat32_tENS5_IJlSB_lEEESG_SH_NS4_8TiledMMAINS4_8MMA_AtomIJNS4_17SM100_MMA_TF32_SSISG_SG_fLi64ELi64ELNS4_4UMMA5MajorE0ELSM_0ELNSL_7ScaleInE0ELSN_0EEEEEENS4_6LayoutISC_NS5_IJNSA_ILi0EEESR_SR_EEEEENS5_IJNS4_10UnderscoreESU_SU_EEEEENS4_13SM90_TMA_LOADENS4_14ComposedLayoutINS4_7SwizzleILi3ELi4ELi3EEENS4_18smem_ptr_flag_bitsILi32EEENSQ_INS5_IJNSA_ILi8EEENSA_ILi32EEEEEENS5_IJS14_SB_EEEEEEEvNS4_8identityESX_S18_vS19_EENS_8epilogue10collective18CollectiveEpilogueINS1B_23Sm100TmaWarpSpecializedILi3ELi2ELi16ELb1ELb0EEEJSF_NS5_IJNSQ_ISE_SB_EENSQ_IS14_SB_EEEEESG_SH_SG_SH_NS1B_6fusion15FusionCallbacksIS1F_NS1J_17LinearCombinationISG_fSG_fLNS_15FloatRoundStyleE2EEESF_S1I_JEEENS4_5SM1004TMEM4LOAD26SM100_TMEM_LOAD_16dp128b8xESX_S18_NS4_17SM75_U32x4_LDSM_NENS4_14SM90_TMA_STOREES18_NS4_17SM90_U32x4_STSM_NENS4_39AutoVectorizingCopyWithAssumedAlignmentILi128EEEEEEvvEEEEvNT_6ParamsE)
	.align		4
        /*000c*/ 	.word	index@(__assertfail)
	.align		4
        /*0010*/ 	.word	0x00000000
	.align		4
        /*0014*/ 	.word	0xfffffffe
	.align		4
        /*0018*/ 	.word	0x00000000
	.align		4
        /*001c*/ 	.word	0xfffffffd
	.align		4
        /*0020*/ 	.word	0x00000000
	.align		4
        /*0024*/ 	.word	0xfffffffc


//--------------------- .nv.constant4             --------------------------
	.section	.nv.constant4,"a",@progbits
	.align	8
	.align		8
.nv.constant4:
        /*0000*/ 	.dword	__assertfail
	.align		8
        /*0008*/ 	.dword	__unnamed_1
	.align		8
        /*0010*/ 	.dword	__unnamed_2
	.align		8
        /*0018*/ 	.dword	_ZN40_INTERNAL_c8429914_4_k_cu_f93f8283_100744cuda3std3__45__cpo5beginE
	.align		8
        /*0020*/ 	.dword	_ZN40_INTERNAL_c8429914_4_k_cu_f93f8283_100744cuda3std3__45__cpo3endE
	.align		8
        /*0028*/ 	.dword	_ZN40_INTERNAL_c8429914_4_k_cu_f93f8283_100744cuda3std3__45__cpo6cbeginE
	.align		8
        /*0030*/ 	.dword	_ZN40_INTERNAL_c8429914_4_k_cu_f93f8283_100744cuda3std3__45__cpo4cendE
	.align		8
        /*0038*/ 	.dword	_ZN40_INTERNAL_c8429914_4_k_cu_f93f8283_100744cuda3std3__442_GLOBAL__N__c8429914_4_k_cu_f93f8283_100746ignoreE
	.align		8
        /*0040*/ 	.dword	_ZN40_INTERNAL_c8429914_4_k_cu_f93f8283_100744cuda3std3__419piecewise_constructE
	.align		8
        /*0048*/ 	.dword	_ZN40_INTERNAL_c8429914_4_k_cu_f93f8283_100744cuda3std3__48in_placeE
	.align		8
        /*0050*/ 	.dword	_ZN40_INTERNAL_c8429914_4_k_cu_f93f8283_100744cuda3std6ranges3__45__cpo4swapE
	.align		8
        /*0058*/ 	.dword	_ZN40_INTERNAL_c8429914_4_k_cu_f93f8283_100744cuda3std6ranges3__45__cpo9iter_moveE
	.align		8
        /*0060*/ 	.dword	_ZN40_INTERNAL_c8429914_4_k_cu_f93f8283_100744cute7productE
	.align		8
        /*0068*/ 	.dword	_ZN40_INTERNAL_c8429914_4_k_cu_f93f8283_100744cute1_E
	.align		8
        /*0070*/ 	.dword	$str$25
	.align		8
        /*0078*/ 	.dword	$str$26
	.align		8
        /*0080*/ 	.dword	$str$27
	.align		8
        /*0088*/ 	.dword	$str$28


//--------------------- .text._ZN7cutlass13device_kernelINS_4gemm6kernel13GemmUniversalIN4cute5tupleIJiiiiEEENS1_10collective13CollectiveMmaINS1_35MainloopSm100TmaUmmaWarpSpecializedILi3ELi2ELi4ENS5_IJNS4_1CILi1EEESB_SB_EEEEENS5_IJNSA_ILi64EEESE_SE_EEENS_10tfloat32_tENS5_IJlSB_lEEESG_SH_NS4_8TiledMMAINS4_8MMA_AtomIJNS4_17SM100_MMA_TF32_SSISG_SG_fLi64ELi64ELNS4_4UMMA5MajorE0ELSM_0ELNSL_7ScaleInE0ELSN_0EEEEEENS4_6LayoutISC_NS5_IJNSA_ILi0EEESR_SR_EEEEENS5_IJNS4_10UnderscoreESU_SU_EEEEENS4_13SM90_TMA_LOADENS4_14ComposedLayoutINS4_7SwizzleILi3ELi4ELi3EEENS4_18smem_ptr_flag_bitsILi32EEENSQ_INS5_IJNSA_ILi8EEENSA_ILi32EEEEEENS5_IJS14_SB_EEEEEEEvNS4_8identityESX_S18_vS19_EENS_8epilogue10collective18CollectiveEpilogueINS1B_23Sm100TmaWarpSpecializedILi3ELi2ELi16ELb1ELb0EEEJSF_NS5_IJNSQ_ISE_SB_EENSQ_IS14_SB_EEEEESG_SH_SG_SH_NS1B_6fusion15FusionCallbacksIS1F_NS1J_17LinearCombinationISG_fSG_fLNS_15FloatRoundStyleE2EEESF_S1I_JEEENS4_5SM1004TMEM4LOAD26SM100_TMEM_LOAD_16dp128b8xESX_S18_NS4_17SM75_U32x4_LDSM_NENS4_14SM90_TMA_STOREES18_NS4_17SM90_U32x4_STSM_NENS4_39AutoVectorizingCopyWithAssumedAlignmentILi128EEEEEEvvEEEEvNT_6ParamsE --------------------------
	.section	.text._ZN7cutlass13device_kernelINS_4gemm6kernel13GemmUniversalIN4cute5tupleIJiiiiEEENS1_10collective13CollectiveMmaINS1_35MainloopSm100TmaUmmaWarpSpecializedILi3ELi2ELi4ENS5_IJNS4_1CILi1EEESB_SB_EEEEENS5_IJNSA_ILi64EEESE_SE_EEENS_10tfloat32_tENS5_IJlSB_lEEESG_SH_NS4_8TiledMMAINS4_8MMA_AtomIJNS4_17SM100_MMA_TF32_SSISG_SG_fLi64ELi64ELNS4_4UMMA5MajorE0ELSM_0ELNSL_7ScaleInE0ELSN_0EEEEEENS4_6LayoutISC_NS5_IJNSA_ILi0EEESR_SR_EEEEENS5_IJNS4_10UnderscoreESU_SU_EEEEENS4_13SM90_TMA_LOADENS4_14ComposedLayoutINS4_7SwizzleILi3ELi4ELi3EEENS4_18smem_ptr_flag_bitsILi32EEENSQ_INS5_IJNSA_ILi8EEENSA_ILi32EEEEEENS5_IJS14_SB_EEEEEEEvNS4_8identityESX_S18_vS19_EENS_8epilogue10collective18CollectiveEpilogueINS1B_23Sm100TmaWarpSpecializedILi3ELi2ELi16ELb1ELb0EEEJSF_NS5_IJNSQ_ISE_SB_EENSQ_IS14_SB_EEEEESG_SH_SG_SH_NS1B_6fusion15FusionCallbacksIS1F_NS1J_17LinearCombinationISG_fSG_fLNS_15FloatRoundStyleE2EEESF_S1I_JEEENS4_5SM1004TMEM4LOAD26SM100_TMEM_LOAD_16dp128b8xESX_S18_NS4_17SM75_U32x4_LDSM_NENS4_14SM90_TMA_STOREES18_NS4_17SM90_U32x4_STSM_NENS4_39AutoVectorizingCopyWithAssumedAlignmentILi128EEEEEEvvEEEEvNT_6ParamsE,"ax",@progbits
	.align	128
.text._ZN7cutlass13device_kernelINS_4gemm6kernel13GemmUniversalIN4cute5tupleIJiiiiEEENS1_10collective13CollectiveMmaINS1_35MainloopSm100TmaUmmaWarpSpecializedILi3ELi2ELi4ENS5_IJNS4_1CILi1EEESB_SB_EEEEENS5_IJNSA_ILi64EEESE_SE_EEENS_10tfloat32_tENS5_IJlSB_lEEESG_SH_NS4_8TiledMMAINS4_8MMA_AtomIJNS4_17SM100_MMA_TF32_SSISG_SG_fLi64ELi64ELNS4_4UMMA5MajorE0ELSM_0ELNSL_7ScaleInE0ELSN_0EEEEEENS4_6LayoutISC_NS5_IJNSA_ILi0EEESR_SR_EEEEENS5_IJNS4_10UnderscoreESU_SU_EEEEENS4_13SM90_TMA_LOADENS4_14ComposedLayoutINS4_7SwizzleILi3ELi4ELi3EEENS4_18smem_ptr_flag_bitsILi32EEENSQ_INS5_IJNSA_ILi8EEENSA_ILi32EEEEEENS5_IJS14_SB_EEEEEEEvNS4_8identityESX_S18_vS19_EENS_8epilogue10collective18CollectiveEpilogueINS1B_23Sm100TmaWarpSpecializedILi3ELi2ELi16ELb1ELb0EEEJSF_NS5_IJNSQ_ISE_SB_EENSQ_IS14_SB_EEEEESG_SH_SG_SH_NS1B_6fusion15FusionCallbacksIS1F_NS1J_17LinearCombinationISG_fSG_fLNS_15FloatRoundStyleE2EEESF_S1I_JEEENS4_5SM1004TMEM4LOAD26SM100_TMEM_LOAD_16dp128b8xESX_S18_NS4_17SM75_U32x4_LDSM_NENS4_14SM90_TMA_STOREES18_NS4_17SM90_U32x4_STSM_NENS4_39AutoVectorizingCopyWithAssumedAlignmentILi128EEEEEEvvEEEEvNT_6ParamsE:
        .type           _ZN7cutlass13device_kernelINS_4gemm6kernel13GemmUniversalIN4cute5tupleIJiiiiEEENS1_10collective13CollectiveMmaINS1_35MainloopSm100TmaUmmaWarpSpecializedILi3ELi2ELi4ENS5_IJNS4_1CILi1EEESB_SB_EEEEENS5_IJNSA_ILi64EEESE_SE_EEENS_10tfloat32_tENS5_IJlSB_lEEESG_SH_NS4_8TiledMMAINS4_8MMA_AtomIJNS4_17SM100_MMA_TF32_SSISG_SG_fLi64ELi64ELNS4_4UMMA5MajorE0ELSM_0ELNSL_7ScaleInE0ELSN_0EEEEEENS4_6LayoutISC_NS5_IJNSA_ILi0EEESR_SR_EEEEENS5_IJNS4_10UnderscoreESU_SU_EEEEENS4_13SM90_TMA_LOADENS4_14ComposedLayoutINS4_7SwizzleILi3ELi4ELi3EEENS4_18smem_ptr_flag_bitsILi32EEENSQ_INS5_IJNSA_ILi8EEENSA_ILi32EEEEEENS5_IJS14_SB_EEEEEEEvNS4_8identityESX_S18_vS19_EENS_8epilogue10collective18CollectiveEpilogueINS1B_23Sm100TmaWarpSpecializedILi3ELi2ELi16ELb1ELb0EEEJSF_NS5_IJNSQ_ISE_SB_EENSQ_IS14_SB_EEEEESG_SH_SG_SH_NS1B_6fusion15FusionCallbacksIS1F_NS1J_17LinearCombinationISG_fSG_fLNS_15FloatRoundStyleE2EEESF_S1I_JEEENS4_5SM1004TMEM4LOAD26SM100_TMEM_LOAD_16dp128b8xESX_S18_NS4_17SM75_U32x4_LDSM_NENS4_14SM90_TMA_STOREES18_NS4_17SM90_U32x4_STSM_NENS4_39AutoVectorizingCopyWithAssumedAlignmentILi128EEEEEEvvEEEEvNT_6ParamsE,@function
        .size           _ZN7cutlass13device_kernelINS_4gemm6kernel13GemmUniversalIN4cute5tupleIJiiiiEEENS1_10collective13CollectiveMmaINS1_35MainloopSm100TmaUmmaWarpSpecializedILi3ELi2ELi4ENS5_IJNS4_1CILi1EEESB_SB_EEEEENS5_IJNSA_ILi64EEESE_SE_EEENS_10tfloat32_tENS5_IJlSB_lEEESG_SH_NS4_8TiledMMAINS4_8MMA_AtomIJNS4_17SM100_MMA_TF32_SSISG_SG_fLi64ELi64ELNS4_4UMMA5MajorE0ELSM_0ELNSL_7ScaleInE0ELSN_0EEEEEENS4_6LayoutISC_NS5_IJNSA_ILi0EEESR_SR_EEEEENS5_IJNS4_10UnderscoreESU_SU_EEEEENS4_13SM90_TMA_LOADENS4_14ComposedLayoutINS4_7SwizzleILi3ELi4ELi3EEENS4_18smem_ptr_flag_bitsILi32EEENSQ_INS5_IJNSA_ILi8EEENSA_ILi32EEEEEENS5_IJS14_SB_EEEEEEEvNS4_8identityESX_S18_vS19_EENS_8epilogue10collective18CollectiveEpilogueINS1B_23Sm100TmaWarpSpecializedILi3ELi2ELi16ELb1ELb0EEEJSF_NS5_IJNSQ_ISE_SB_EENSQ_IS14_SB_EEEEESG_SH_SG_SH_NS1B_6fusion15FusionCallbacksIS1F_NS1J_17LinearCombinationISG_fSG_fLNS_15FloatRoundStyleE2EEESF_S1I_JEEENS4_5SM1004TMEM4LOAD26SM100_TMEM_LOAD_16dp128b8xESX_S18_NS4_17SM75_U32x4_LDSM_NENS4_14SM90_TMA_STOREES18_NS4_17SM90_U32x4_STSM_NENS4_39AutoVectorizingCopyWithAssumedAlignmentILi128EEEEEEvvEEEEvNT_6ParamsE,(.L_x_151 - _ZN7cutlass13device_kernelINS_4gemm6kernel13GemmUniversalIN4cute5tupleIJiiiiEEENS1_10collective13CollectiveMmaINS1_35MainloopSm100TmaUmmaWarpSpecializedILi3ELi2ELi4ENS5_IJNS4_1CILi1EEESB_SB_EEEEENS5_IJNSA_ILi64EEESE_SE_EEENS_10tfloat32_tENS5_IJlSB_lEEESG_SH_NS4_8TiledMMAINS4_8MMA_AtomIJNS4_17SM100_MMA_TF32_SSISG_SG_fLi64ELi64ELNS4_4UMMA5MajorE0ELSM_0ELNSL_7ScaleInE0ELSN_0EEEEEENS4_6LayoutISC_NS5_IJNSA_ILi0EEESR_SR_EEEEENS5_IJNS4_10UnderscoreESU_SU_EEEEENS4_13SM90_TMA_LOADENS4_14ComposedLayoutINS4_7SwizzleILi3ELi4ELi3EEENS4_18smem_ptr_flag_bitsILi32EEENSQ_INS5_IJNSA_ILi8EEENSA_ILi32EEEEEENS5_IJS14_SB_EEEEEEEvNS4_8identityESX_S18_vS19_EENS_8epilogue10collective18CollectiveEpilogueINS1B_23Sm100TmaWarpSpecializedILi3ELi2ELi16ELb1ELb0EEEJSF_NS5_IJNSQ_ISE_SB_EENSQ_IS14_SB_EEEEESG_SH_SG_SH_NS1B_6fusion15FusionCallbacksIS1F_NS1J_17LinearCombinationISG_fSG_fLNS_15FloatRoundStyleE2EEESF_S1I_JEEENS4_5SM1004TMEM4LOAD26SM100_TMEM_LOAD_16dp128b8xESX_S18_NS4_17SM75_U32x4_LDSM_NENS4_14SM90_TMA_STOREES18_NS4_17SM90_U32x4_STSM_NENS4_39AutoVectorizingCopyWithAssumedAlignmentILi128EEEEEEvvEEEEvNT_6ParamsE)
        .other          _ZN7cutlass13device_kernelINS_4gemm6kernel13GemmUniversalIN4cute5tupleIJiiiiEEENS1_10collective13CollectiveMmaINS1_35MainloopSm100TmaUmmaWarpSpecializedILi3ELi2ELi4ENS5_IJNS4_1CILi1EEESB_SB_EEEEENS5_IJNSA_ILi64EEESE_SE_EEENS_10tfloat32_tENS5_IJlSB_lEEESG_SH_NS4_8TiledMMAINS4_8MMA_AtomIJNS4_17SM100_MMA_TF32_SSISG_SG_fLi64ELi64ELNS4_4UMMA5MajorE0ELSM_0ELNSL_7ScaleInE0ELSN_0EEEEEENS4_6LayoutISC_NS5_IJNSA_ILi0EEESR_SR_EEEEENS5_IJNS4_10UnderscoreESU_SU_EEEEENS4_13SM90_TMA_LOADENS4_14ComposedLayoutINS4_7SwizzleILi3ELi4ELi3EEENS4_18smem_ptr_flag_bitsILi32EEENSQ_INS5_IJNSA_ILi8EEENSA_ILi32EEEEEENS5_IJS14_SB_EEEEEEEvNS4_8identityESX_S18_vS19_EENS_8epilogue10collective18CollectiveEpilogueINS1B_23Sm100TmaWarpSpecializedILi3ELi2ELi16ELb1ELb0EEEJSF_NS5_IJNSQ_ISE_SB_EENSQ_IS14_SB_EEEEESG_SH_SG_SH_NS1B_6fusion15FusionCallbacksIS1F_NS1J_17LinearCombinationISG_fSG_fLNS_15FloatRoundStyleE2EEESF_S1I_JEEENS4_5SM1004TMEM4LOAD26SM100_TMEM_LOAD_16dp128b8xESX_S18_NS4_17SM75_U32x4_LDSM_NENS4_14SM90_TMA_STOREES18_NS4_17SM90_U32x4_STSM_NENS4_39AutoVectorizingCopyWithAssumedAlignmentILi128EEEEEEvvEEEEvNT_6ParamsE,@"STO_CUDA_ENTRY STV_DEFAULT"
_ZN7cutlass13device_kernelINS_4gemm6kernel13GemmUniversalIN4cute5tupleIJiiiiEEENS1_10collective13CollectiveMmaINS1_35MainloopSm100TmaUmmaWarpSpecializedILi3ELi2ELi4ENS5_IJNS4_1CILi1EEESB_SB_EEEEENS5_IJNSA_ILi64EEESE_SE_EEENS_10tfloat32_tENS5_IJlSB_lEEESG_SH_NS4_8TiledMMAINS4_8MMA_AtomIJNS4_17SM100_MMA_TF32_SSISG_SG_fLi64ELi64ELNS4_4UMMA5MajorE0ELSM_0ELNSL_7ScaleInE0ELSN_0EEEEEENS4_6LayoutISC_NS5_IJNSA_ILi0EEESR_SR_EEEEENS5_IJNS4_10UnderscoreESU_SU_EEEEENS4_13SM90_TMA_LOADENS4_14ComposedLayoutINS4_7SwizzleILi3ELi4ELi3EEENS4_18smem_ptr_flag_bitsILi32EEENSQ_INS5_IJNSA_ILi8EEENSA_ILi32EEEEEENS5_IJS14_SB_EEEEEEEvNS4_8identityESX_S18_vS19_EENS_8epilogue10collective18CollectiveEpilogueINS1B_23Sm100TmaWarpSpecializedILi3ELi2ELi16ELb1ELb0EEEJSF_NS5_IJNSQ_ISE_SB_EENSQ_IS14_SB_EEEEESG_SH_SG_SH_NS1B_6fusion15FusionCallbacksIS1F_NS1J_17LinearCombinationISG_fSG_fLNS_15FloatRoundStyleE2EEESF_S1I_JEEENS4_5SM1004TMEM4LOAD26SM100_TMEM_LOAD_16dp128b8xESX_S18_NS4_17SM75_U32x4_LDSM_NENS4_14SM90_TMA_STOREES18_NS4_17SM90_U32x4_STSM_NENS4_39AutoVectorizingCopyWithAssumedAlignmentILi128EEEEEEvvEEEEvNT_6ParamsE:
[----:B------:R-:W1:Y:S01]  /*0000*/  LDC R1, c[0x0][0x37c] ;  /* 0x0000df00ff017b82 */ /* 0x000e620000000800 */
[----:B------:R-:W2:Y:S01]  /*0010*/  S2R R79, SR_TID.X ;  /* 0x00000000004f7919 */ /* 0x000ea20000002100 */
[----:B------:R-:W3:Y:S01]  /*0020*/  LDCU.64 UR4, c[0x0][0x890] ;  /* 0x00011200ff0477ac */ /* 0x000ee20008000a00 */
[----:B------:R-:W-:Y:S02]  /*0030*/  PRMT R67, RZ, 0x7610, R67 ;  /* 0x00007610ff437816 */ /* 0x000fe40000000043 */
[----:B------:R-:W-:Y:S01]  /*0040*/  ELECT P5, URZ, PT ;  /* 0x0000000000ff782f */ /* 0x000fe200038a0000 */
[----:B------:R-:W4:Y:S01]  /*0050*/  LDCU.64 UR46, c[0x0][0x358] ;  /* 0x00006b00ff2e77ac */ /* 0x000f220008000a00 */
[----:B---3--:R-:W-:-:S04]  /*0060*/  UISETP.NE.U32.AND UP0, UPT, UR4, URZ, UPT ;  /* 0x000000ff0400728c */ /* 0x008fc8000bf05070 */
[----:B------:R-:W-:Y:S01]  /*0070*/  UISETP.NE.AND.EX UP0, UPT, UR5, URZ, UPT, UP0 ;  /* 0x000000ff0500728c */ /* 0x000fe2000bf05300 */
[----:B--2---:R-:W-:-:S05]  /*0080*/  SHF.R.U32.HI R73, RZ, 0x5, R79 ;  /* 0x00000005ff497819 */ /* 0x004fca000001164f */
[----:B------:R-:W2:Y:S02]  /*0090*/  SHFL.IDX PT, R0, R73, RZ, 0x1f ;  /* 0x00001fff49007589 */ /* 0x000ea400000e0000 */
[----:B--2---:R-:W-:Y:S01]  /*00a0*/  R2UR UR8, R0 ;  /* 0x00000000000872ca */ /* 0x004fe200000e0000 */
[----:B-1--4-:R-:W-:-:S14]  /*00b0*/  BRA.U UP0, `(.L_x_0) ;  /* 0x00000001002c7547 */ /* 0x012fdc000b800000 */
[----:B------:R-:W1:Y:S02]  /*00c0*/  LDCU.64 UR6, c[0x0][0x888] ;  /* 0x00011100ff0677ac */ /* 0x000e640008000a00 */
[----:B-1----:R-:W-:-:S04]  /*00d0*/  UISETP.NE.U32.AND UP0, UPT, UR6, URZ, UPT ;  /* 0x000000ff0600728c */ /* 0x002fc8000bf05070 */
[----:B------:R-:W-:-:S09]  /*00e0*/  UISETP.NE.AND.EX UP0, UPT, UR7, URZ, UPT, UP0 ;  /* 0x000000ff0700728c */ /* 0x000fd2000bf05300 */
[----:B------:R-:W-:Y:S05]  /*00f0*/  BRA.U !UP0, `(.L_x_1) ;  /* 0x0000000108107547 */ /* 0x000fea000b800000 */
[----:B------:R-:W1:Y:S02]  /*0100*/  LDC.64 R2, c[0x0][0x888] ;  /* 0x00022200ff027b82 */ /* 0x000e640000000a00 */
[----:B-1----:R1:W5:Y:S01]  /*0110*/  LDG.E R35, desc[UR46][R2.64] ;  /* 0x0000002e02237981 */ /* 0x002362000c1e1900 */
[----:B------:R-:W-:Y:S01]  /*0120*/  HFMA2 R67, -RZ, RZ, 0, 5.9604644775390625e-08 ;  /* 0x00000001ff437431 */ /* 0x000fe200000001ff */
[----:B------:R-:W-:Y:S05]  /*0130*/  BRA `(.L_x_0) ;  /* 0x00000000000c7947 */ /* 0x000fea0003800000 */
.L_x_1:
[----:B------:R-:W1:Y:S01]  /*0140*/  LDCU UR6, c[0x0][0x880] ;  /* 0x00011000ff0677ac */ /* 0x000e620008000800 */
[----:B------:R-:W-:Y:S01]  /*0150*/  HFMA2 R67, -RZ, RZ, 0, 5.9604644775390625e-08 ;  /* 0x00000001ff437431 */ /* 0x000fe200000001ff */
[----:B-1----:R-:W-:-:S07]  /*0160*/  MOV R35, UR6 ;  /* 0x0000000600237c02 */ /* 0x002fce0008000f00 */
.L_x_0:
[----:B------:R-:W2:Y:S02]  /*0170*/  LDCU.64 UR6, c[0x0][0x8b0] ;  /* 0x00011600ff0677ac */ /* 0x000ea40008000a00 */
[----:B--2---:R-:W-:-:S04]  /*0180*/  UISETP.NE.U32.AND UP0, UPT, UR6, URZ, UPT ;  /* 0x000000ff0600728c */ /* 0x004fc8000bf05070 */
[----:B------:R-:W-:-:S09]  /*0190*/  UISETP.NE.AND.EX UP0, UPT, UR7, URZ, UPT, UP0 ;  /* 0x000000ff0700728c */ /* 0x000fd2000bf05300 */
[----:B------:R-:W-:Y:S05]  /*01a0*/  BRA.U UP0, `(.L_x_2) ;  /* 0x0000000100247547 */ /* 0x000fea000b800000 */
[----:B------:R-:W2:Y:S02]  /*01b0*/  LDCU.64 UR6, c[0x0][0x8a8] ;  /* 0x00011500ff0677ac */ /* 0x000ea40008000a00 */
[----:B--2---:R-:W-:-:S04]  /*01c0*/  UISETP.NE.U32.AND UP0, UPT, UR6, URZ, UPT ;  /* 0x000000ff0600728c */ /* 0x004fc8000bf05070 */
[----:B------:R-:W-:-:S09]  /*01d0*/  UISETP.NE.AND.EX UP0, UPT, UR7, URZ, UPT, UP0 ;  /* 0x000000ff0700728c */ /* 0x000fd2000bf05300 */
[----:B------:R-:W-:Y:S05]  /*01e0*/  BRA.U !UP0, `(.L_x_3) ;  /* 0x00000001080c7547 */ /* 0x000fea000b800000 */
[----:B-1----:R-:W1:Y:S02]  /*01f0*/  LDC.64 R2, c[0x0][0x8a8] ;  /* 0x00022a00ff027b82 */ /* 0x002e640000000a00 */
[----:B-1----:R2:W5:Y:S01]  /*0200*/  LDG.E R33, desc[UR46][R2.64] ;  /* 0x0000002e02217981 */ /* 0x002562000c1e1900 */
[----:B------:R-:W-:Y:S05]  /*0210*/  BRA `(.L_x_2) ;  /* 0x0000000000087947 */ /* 0x000fea0003800000 */
.L_x_3:
[----:B------:R-:W2:Y:S02]  /*0220*/  LDCU UR6, c[0x0][0x8a0] ;  /* 0x00011400ff0677ac */ /* 0x000ea40008000800 */
[----:B--2---:R-:W-:Y:S02]  /*0230*/  MOV R33, UR6 ;  /* 0x0000000600217c02 */ /* 0x004fe40008000f00 */
.L_x_2:
[----:B------:R-:W-:Y:S01]  /*0240*/  IMAD.U32 R0, RZ, RZ, UR8 ;  /* 0x00000008ff007e24 */ /* 0x000fe2000f8e00ff */
[----:B------:R-:W-:Y:S04]  /*0250*/  BSSY.RECONVERGENT B0, `(.L_x_4) ;  /* 0x000000c000007945 */ /* 0x000fe80003800200 */
[C---:B------:R-:W-:Y:S02]  /*0260*/  ISETP.NE.OR P1, PT, R0.reuse, 0x1, !P5 ;  /* 0x000000010000780c */ /* 0x040fe40006f25670 */
[----:B------:R-:W-:-:S11]  /*0270*/  ISETP.NE.OR P0, PT, R0, 0x3, !P5 ;  /* 0x000000030000780c */ /* 0x000fd60006f05670 */
[----:B------:R-:W-:Y:S05]  /*0280*/  @P1 BRA `(.L_x_5) ;  /* 0x0000000000201947 */ /* 0x000fea0003800000 */
[----:B------:R-:W3:Y:S02]  /*0290*/  LDCU.64 UR6, c[0x0][0x348] ;  /* 0x00006900ff0677ac */ /* 0x000ee40008000a00 */
[----:B---3--:R-:W-:Y:S02]  /*02a0*/  UIADD3 UR10, UP1, UPT, UR6, 0x80, URZ ;  /* 0x00000080060a7890 */ /* 0x008fe4000ff3e0ff */
[----:B------:R-:W-:Y:S02]  /*02b0*/  UIADD3 UR6, UP0, UPT, UR6, 0x180, URZ ;  /* 0x0000018006067890 */ /* 0x000fe4000ff1e0ff */
[----:B------:R-:W-:Y:S02]  /*02c0*/  UIADD3.X UR11, UPT, UPT, URZ, UR7, URZ, UP1, !UPT ;  /* 0x00000007ff0b7290 */ /* 0x000fe40008ffe4ff */
[----:B------:R-:W-:-:S07]  /*02d0*/  UIADD3.X UR7, UPT, UPT, URZ, UR7, URZ, UP0, !UPT ;  /* 0x00000007ff077290 */ /* 0x000fce00087fe4ff */
[----:B------:R3:W-:Y:S02]  /*02e0*/  UTMACCTL.PF [UR10] ;  /* 0x000000000a0079b9 */ /* 0x0007e40008040000 */
[----:B------:R3:W-:Y:S02]  /*02f0*/  UTMACCTL.PF [UR6] ;  /* 0x00000000060079b9 */ /* 0x0007e40008040000 */
[----:B---3--:R-:W-:Y:S01]  /*0300*/  NOP ;  /* 0x0000000000007918 */ /* 0x008fe20000000000 */
.L_x_5:
[----:B------:R-:W-:Y:S05]  /*0310*/  BSYNC.RECONVERGENT B0 ;  /* 0x0000000000007941 */ /* 0x000fea0003800200 */
.L_x_4:
[----:B------:R-:W-:Y:S04]  /*0320*/  BSSY.RECONVERGENT B0, `(.L_x_6) ;  /* 0x000000a000007945 */ /* 0x000fe80003800200 */
        /* <DEDUP_REMOVED lines=9> */
.L_x_7:
[----:B------:R-:W-:Y:S05]  /*03c0*/  BSYNC.RECONVERGENT B0 ;  /* 0x0000000000007941 */ /* 0x000fea0003800200 */
.L_x_6:
[----:B------:R-:W3:Y:S01]  /*03d0*/  LDCU.64 UR6, c[0x0][0x888] ;  /* 0x00011100ff0677ac */ /* 0x000ee20008000a00 */
[----:B------:R-:W-:Y:S02]  /*03e0*/  UISETP.EQ.U32.AND UP1, UPT, UR4, URZ, UPT ;  /* 0x000000ff0400728c */ /* 0x000fe4000bf22070 */
[----:B------:R-:W-:Y:S02]  /*03f0*/  UPLOP3.LUT UP2, UPT, UPT, UPT, UPT, 0x80, 0x8 ;  /* 0x000000000008789c */ /* 0x000fe40003f4f070 */
[----:B---3--:R-:W-:-:S04]  /*0400*/  UISETP.NE.U32.AND UP0, UPT, UR6, URZ, UPT ;  /* 0x000000ff0600728c */ /* 0x008fc8000bf05070 */
[----:B------:R-:W-:-:S04]  /*0410*/  UISETP.NE.AND.EX UP0, UPT, UR7, URZ, UPT, UP0 ;  /* 0x000000ff0700728c */ /* 0x000fc8000bf05300 */
[----:B------:R-:W-:-:S04]  /*0420*/  UISETP.EQ.OR.EX UP3, UPT, UR5, URZ, !UP0, UP1 ;  /* 0x000000ff0500728c */ /* 0x000fc8000c762710 */
[----:B------:R-:W-:-:S05]  /*0430*/  UP2UR UR53, UPR, URZ, 0x8 ;  /* 0x00000008ff357883 */ /* 0x000fca0008000000 */
[----:B------:R-:W-:Y:S07]  /*0440*/  BRA.U !UP3, `(.L_x_8) ;  /* 0x000000010b207547 */ /* 0x000fee000b800000 */
[----:B------:R-:W-:Y:S01]  /*0450*/  UISETP.NE.U32.AND UP2, UPT, UR4, URZ, UPT ;  /* 0x000000ff0400728c */ /* 0x000fe2000bf45070 */
[----:B-----5:R-:W-:Y:S01]  /*0460*/  FSETP.NEU.AND P0, PT, R35, RZ, PT ;  /* 0x000000ff2300720b */ /* 0x020fe20003f0d000 */
[----:B------:R-:W-:Y:S02]  /*0470*/  USEL UR4, URZ, 0xffffffff, UP0 ;  /* 0xffffffffff047887 */ /* 0x000fe40008000000 */
[----:B------:R-:W-:-:S10]  /*0480*/  UISETP.NE.AND.EX UP2, UPT, UR5, URZ, UPT, UP2 ;  /* 0x000000ff0500728c */ /* 0x000fd4000bf45320 */
[----:B------:R-:W-:Y:S01]  /*0490*/  VOTEU.ANY UP1, P0 ;  /* 0x0000000000ff7886 */ /* 0x000fe20000020100 */
[----:B------:R-:W-:-:S04]  /*04a0*/  @!UP2 USEL UR4, URZ, 0xffffffff, UP1 ;  /* 0xffffffffff04a887 */ /* 0x000fc80008800000 */
[----:B------:R-:W-:-:S04]  /*04b0*/  ULOP3.LUT UR4, UR4, 0x1, URZ, 0xc0, !UPT ;  /* 0x0000000104047892 */ /* 0x000fc8000f8ec0ff */
[----:B------:R-:W-:-:S11]  /*04c0*/  UISETP.NE.U32.AND UP2, UPT, UR4, 0x1, UPT ;  /* 0x000000010400788c */ /* 0x000fd6000bf45070 */
.L_x_8:
[----:B-12---:R-:W1:Y:S01]  /*04d0*/  SHFL.IDX PT, R2, R73, RZ, 0x1f ;  /* 0x00001fff49027589 */ /* 0x006e6200000e0000 */
[----:B------:R-:W-:-:S04]  /*04e0*/  UISETP.NE.AND UP1, UPT, UR8, 0x2, UPT ;  /* 0x000000020800788c */ /* 0x000fc8000bf25270 */
[----:B------:R-:W-:Y:S01]  /*04f0*/  USEL UR6, URZ, 0x1, UP1 ;  /* 0x00000001ff067887 */ /* 0x000fe20008800000 */
[----:B-1----:R-:W-:-:S13]  /*0500*/  ISETP.NE.AND P0, PT, R2, RZ, PT ;  /* 0x000000ff0200720c */ /* 0x002fda0003f05270 */
[----:B------:R-:W-:Y:S05]  /*0510*/  @P0 BRA `(.L_x_9) ;  /* 0x0000000000400947 */ /* 0x000fea0003800000 */
[----:B------:R-:W1:Y:S01]  /*0520*/  S2UR UR5, SR_CgaCtaId ;  /* 0x00000000000579c3 */ /* 0x000e620000008800 */
[----:B------:R-:W-:Y:S01]  /*0530*/  UMOV UR7, 0x400 ;  /* 0x0000040000077882 */ /* 0x000fe20000000000 */
[----:B------:R-:W-:Y:S01]  /*0540*/  UMOV UR4, 0x1 ;  /* 0x0000000100047882 */ /* 0x000fe20000000000 */
[----:B------:R-:W-:Y:S01]  /*0550*/  ELECT P0, URZ, PT ;  /* 0x0000000000ff782f */ /* 0x000fe20003800000 */
[----:B------:R-:W-:-:S04]  /*0560*/  UIADD3 UR10, UPT, UPT, -UR4, 0x100000, URZ ;  /* 0x00100000040a7890 */ /* 0x000fc8000fffe1ff */
[----:B------:R-:W-:Y:S02]  /*0570*/  USHF.L.U32 UR11, UR10, 0xb, URZ ;  /* 0x0000000b0a0b7899 */ /* 0x000fe400080006ff */
[----:B------:R-:W-:Y:S02]  /*0580*/  USHF.L.U32 UR10, UR10, 0x1, URZ ;  /* 0x000000010a0a7899 */ /* 0x000fe400080006ff */
[----:B-1----:R-:W-:Y:S01]  /*0590*/  ULEA UR5, UR5, UR7, 0x18 ;  /* 0x0000000705057291 */ /* 0x002fe2000f8ec0ff */
[----:B------:R-:W1:Y:S11]  /*05a0*/  FENCE.VIEW.ASYNC.S ;  /* 0x00000000000073c6 */ /* 0x000e760000000000 */
[----:B-1----:R1:W2:Y:S01]  /*05b0*/  SYNCS.EXCH.64 URZ, [UR5], UR10 ;  /* 0x0000000a05ff75b2 */ /* 0x0022a20008000100 */
[----:B------:R1:W3:Y:S01]  /*05c0*/  SYNCS.EXCH.64 URZ, [UR5+0x18], UR10 ;  /* 0x0000180a05ff75b2 */ /* 0x0002e20008000100 */
[----:B------:R1:W4:Y:S01]  /*05d0*/  SYNCS.EXCH.64 URZ, [UR5+0x8], UR10 ;  /* 0x0000080a05ff75b2 */ /* 0x0003220008000100 */
[----:B------:R1:W1:Y:S01]  /*05e0*/  SYNCS.EXCH.64 URZ, [UR5+0x20], UR10 ;  /* 0x0000200a05ff75b2 */ /* 0x0002620008000100 */
[----:B------:R1:W1:Y:S01]  /*05f0*/  SYNCS.EXCH.64 URZ, [UR5+0x10], UR10 ;  /* 0x0000100a05ff75b2 */ /* 0x0002620008000100 */
[----:B------:R1:W1:Y:S01]  /*0600*/  SYNCS.EXCH.64 URZ, [UR5+0x28], UR10 ;  /* 0x0000280a05ff75b2 */ /* 0x0002620008000100 */
[----:B------:R-:W-:Y:S01]  /*0610*/  NOP ;  /* 0x0000000000007918 */ /* 0x000fe20000000000 */
.L_x_9:
[----:B------:R-:W2:Y:S01]  /*0620*/  SHFL.IDX PT, R2, R73, RZ, 0x1f ;  /* 0x00001fff49027589 */ /* 0x000ea200000e0000 */
[----:B------:R-:W-:Y:S01]  /*0630*/  NOP ;  /* 0x0000000000007918 */ /* 0x000fe20000000000 */
[----:B--2---:R-:W-:-:S13]  /*0640*/  ISETP.NE.AND P0, PT, R2, 0x1, PT ;  /* 0x000000010200780c */ /* 0x004fda0003f05270 */
[----:B------:R-:W-:Y:S05]  /*0650*/  @P0 BRA `(.L_x_10) ;  /* 0x0000000000500947 */ /* 0x000fea0003800000 */
[----:B------:R-:W2:Y:S01]  /*0660*/  S2UR UR7, SR_CgaCtaId ;  /* 0x00000000000779c3 */ /* 0x000ea20000008800 */
[----:B------:R-:W-:Y:S01]  /*0670*/  UMOV UR9, 0x400 ;  /* 0x0000040000097882 */ /* 0x000fe20000000000 */
[----:B-1----:R-:W-:Y:S01]  /*0680*/  UMOV UR5, 0x20 ;  /* 0x0000002000057882 */ /* 0x002fe20000000000 */
[----:B------:R-:W-:Y:S01]  /*0690*/  UMOV UR4, 0x80 ;  /* 0x0000008000047882 */ /* 0x000fe20000000000 */
[----:B------:R-:W-:-:S04]  /*06a0*/  UIADD3 UR10, UPT, UPT, -UR5, 0x100000, URZ ;  /* 0x00100000050a7890 */ /* 0x000fc8000fffe1ff */
[----:B------:R-:W-:Y:S02]  /*06b0*/  USHF.L.U32 UR11, UR10, 0xb, URZ ;  /* 0x0000000b0a0b7899 */ /* 0x000fe400080006ff */
[----:B------:R-:W-:Y:S02]  /*06c0*/  USHF.L.U32 UR10, UR10, 0x1, URZ ;  /* 0x000000010a0a7899 */ /* 0x000fe400080006ff */
[----:B------:R-:W-:-:S04]  /*06d0*/  UIADD3 UR4, UPT, UPT, -UR4, 0x100000, URZ ;  /* 0x0010000004047890 */ /* 0x000fc8000fffe1ff */
[----:B------:R-:W-:Y:S02]  /*06e0*/  USHF.L.U32 UR5, UR4, 0xb, URZ ;  /* 0x0000000b04057899 */ /* 0x000fe400080006ff */
[----:B------:R-:W-:Y:S01]  /*06f0*/  USHF.L.U32 UR4, UR4, 0x1, URZ ;  /* 0x0000000104047899 */ /* 0x000fe200080006ff */
[----:B------:R-:W-:Y:S01]  /*0700*/  ELECT P0, URZ, PT ;  /* 0x0000000000ff782f */ /* 0x000fe20003800000 */
[----:B--2---:R-:W-:Y:S01]  /*0710*/  ULEA UR7, UR7, UR9, 0x18 ;  /* 0x0000000907077291 */ /* 0x004fe2000f8ec0ff */
[----:B------:R-:W1:Y:S11]  /*0720*/  FENCE.VIEW.ASYNC.S ;  /* 0x00000000000073c6 */ /* 0x000e760000000000 */
[----:B-1----:R2:W1:Y:S01]  /*0730*/  SYNCS.EXCH.64 URZ, [UR7+0x30], UR10 ;  /* 0x0000300a07ff75b2 */ /* 0x0024620008000100 */
[----:B------:R2:W1:Y:S01]  /*0740*/  SYNCS.EXCH.64 URZ, [UR7+0x48], UR4 ;  /* 0x0000480407ff75b2 */ /* 0x0004620008000100 */
[----:B------:R2:W1:Y:S01]  /*0750*/  SYNCS.EXCH.64 URZ, [UR7+0x38], UR10 ;  /* 0x0000380a07ff75b2 */ /* 0x0004620008000100 */
[----:B------:R2:W1:Y:S01]  /*0760*/  SYNCS.EXCH.64 URZ, [UR7+0x50], UR4 ;  /* 0x0000500407ff75b2 */ /* 0x0004620008000100 */
[----:B------:R2:W1:Y:S01]  /*0770*/  SYNCS.EXCH.64 URZ, [UR7+0x40], UR10 ;  /* 0x0000400a07ff75b2 */ /* 0x0004620008000100 */
[----:B------:R2:W1:Y:S02]  /*0780*/  SYNCS.EXCH.64 URZ, [UR7+0x58], UR4 ;  /* 0x0000580407ff75b2 */ /* 0x0004640008000100 */
[----:B--2---:R-:W-:Y:S01]  /*0790*/  NOP ;  /* 0x0000000000007918 */ /* 0x004fe20000000000 */
.L_x_10:
[----:B------:R-:W2:Y:S01]  /*07a0*/  SHFL.IDX PT, R2, R73, RZ, 0x1f ;  /* 0x00001fff49027589 */ /* 0x000ea200000e0000 */
[----:B------:R-:W-:Y:S01]  /*07b0*/  NOP ;  /* 0x0000000000007918 */ /* 0x000fe20000000000 */
[----:B--2---:R-:W-:-:S13]  /*07c0*/  ISETP.NE.AND P0, PT, R2, 0x3, PT ;  /* 0x000000030200780c */ /* 0x004fda0003f05270 */
[----:B------:R-:W-:Y:S05]  /*07d0*/  @P0 BRA `(.L_x_11) ;  /* 0x0000000000300947 */ /* 0x000fea0003800000 */
[----:B-1----:R-:W1:Y:S01]  /*07e0*/  S2UR UR5, SR_CgaCtaId ;  /* 0x00000000000579c3 */ /* 0x002e620000008800 */
        /* <DEDUP_REMOVED lines=8> */
[----:B-1----:R2:W1:Y:S01]  /*0870*/  SYNCS.EXCH.64 URZ, [UR5+0x60], UR10 ;  /* 0x0000600a05ff75b2 */ /* 0x0024620008000100 */
[----:B------:R2:W1:Y:S02]  /*0880*/  SYNCS.EXCH.64 URZ, [UR5+0x68], UR10 ;  /* 0x0000680a05ff75b2 */ /* 0x0004640008000100 */
[----:B--2---:R-:W-:Y:S01]  /*0890*/  NOP ;  /* 0x0000000000007918 */ /* 0x004fe20000000000 */
.L_x_11:
[----:B------:R-:W2:Y:S01]  /*08a0*/  SHFL.IDX PT, R2, R73, RZ, 0x1f ;  /* 0x00001fff49027589 */ /* 0x000ea200000e0000 */
[----:B------:R-:W-:Y:S01]  /*08b0*/  NOP ;  /* 0x0000000000007918 */ /* 0x000fe20000000000 */
[----:B--2---:R-:W-:-:S13]  /*08c0*/  ISETP.NE.AND P0, PT, R2, 0x4, PT ;  /* 0x000000040200780c */ /* 0x004fda0003f05270 */
[----:B------:R-:W-:Y:S05]  /*08d0*/  @P0 BRA `(.L_x_12) ;  /* 0x00000000004c0947 */ /* 0x000fea0003800000 */
[----:B-1----:R-:W1:Y:S01]  /*08e0*/  S2UR UR5, SR_CgaCtaId ;  /* 0x00000000000579c3 */ /* 0x002e620000008800 */
[----:B------:R-:W-:Y:S01]  /*08f0*/  UMOV UR9, 0x100 ;  /* 0x0000010000097882 */ /* 0x000fe20000000000 */
[----:B------:R-:W-:Y:S01]  /*0900*/  UMOV UR7, 0x400 ;  /* 0x0000040000077882 */ /* 0x000fe20000000000 */
[----:B------:R-:W-:Y:S01]  /*0910*/  USEL UR9, UR9, 0xe0, UP2 ;  /* 0x000000e009097887 */ /* 0x000fe20009000000 */
[----:B------:R-:W-:Y:S01]  /*0920*/  UMOV UR4, 0x1 ;  /* 0x0000000100047882 */ /* 0x000fe20000000000 */
[----:B------:R-:W-:Y:S01]  /*0930*/  ELECT P0, URZ, PT ;  /* 0x0000000000ff782f */ /* 0x000fe20003800000 */
[----:B------:R-:W-:-:S04]  /*0940*/  UIADD3 UR10, UPT, UPT, -UR4, 0x100000, URZ ;  /* 0x00100000040a7890 */ /* 0x000fc8000fffe1ff */
[----:B------:R-:W-:Y:S02]  /*0950*/  USHF.L.U32 UR11, UR10, 0xb, URZ ;  /* 0x0000000b0a0b7899 */ /* 0x000fe400080006ff */
[----:B------:R-:W-:Y:S02]  /*0960*/  USHF.L.U32 UR10, UR10, 0x1, URZ ;  /* 0x000000010a0a7899 */ /* 0x000fe400080006ff */
[----:B------:R-:W-:-:S04]  /*0970*/  UIADD3 UR12, UPT, UPT, -UR9, 0x100000, URZ ;  /* 0x00100000090c7890 */ /* 0x000fc8000fffe1ff */
[----:B------:R-:W-:Y:S02]  /*0980*/  USHF.L.U32 UR13, UR12, 0xb, URZ ;  /* 0x0000000b0c0d7899 */ /* 0x000fe400080006ff */
[----:B------:R-:W-:Y:S02]  /*0990*/  USHF.L.U32 UR12, UR12, 0x1, URZ ;  /* 0x000000010c0c7899 */ /* 0x000fe400080006ff */
[----:B-1----:R-:W-:Y:S01]  /*09a0*/  ULEA UR5, UR5, UR7, 0x18 ;  /* 0x0000000705057291 */ /* 0x002fe2000f8ec0ff */
[----:B------:R-:W1:Y:S11]  /*09b0*/  FENCE.VIEW.ASYNC.S ;  /* 0x00000000000073c6 */ /* 0x000e760000000000 */
[----:B-1----:R2:W1:Y:S01]  /*09c0*/  SYNCS.EXCH.64 URZ, [UR5+0x70], UR10 ;  /* 0x0000700a05ff75b2 */ /* 0x0024620008000100 */
[----:B------:R2:W1:Y:S01]  /*09d0*/  SYNCS.EXCH.64 URZ, [UR5+0x80], UR12 ;  /* 0x0000800c05ff75b2 */ /* 0x0004620008000100 */
[----:B------:R2:W1:Y:S01]  /*09e0*/  SYNCS.EXCH.64 URZ, [UR5+0x78], UR10 ;  /* 0x0000780a05ff75b2 */ /* 0x0004620008000100 */
[----:B------:R2:W1:Y:S02]  /*09f0*/  SYNCS.EXCH.64 URZ, [UR5+0x88], UR12 ;  /* 0x0000880c05ff75b2 */ /* 0x0004640008000100 */
[----:B--2---:R-:W-:Y:S01]  /*0a00*/  NOP ;  /* 0x0000000000007918 */ /* 0x004fe20000000000 */
.L_x_12:
        /* <DEDUP_REMOVED lines=22> */
[----:B------:R2:W1:Y:S01]  /*0b70*/  SYNCS.EXCH.64 URZ, [UR7+0xc0], UR4 ;  /* 0x0000c00407ff75b2 */ /* 0x0004620008000100 */
[----:B------:R2:W1:Y:S01]  /*0b80*/  SYNCS.EXCH.64 URZ, [UR7+0xa8], UR10 ;  /* 0x0000a80a07ff75b2 */ /* 0x0004620008000100 */
[----:B------:R2:W1:Y:S02]  /*0b90*/  SYNCS.EXCH.64 URZ, [UR7+0xc8], UR4 ;  /* 0x0000c80407ff75b2 */ /* 0x0004640008000100 */
[----:B--2---:R-:W-:Y:S01]  /*0ba0*/  NOP ;  /* 0x0000000000007918 */ /* 0x004fe20000000000 */
.L_x_13:
        /* <DEDUP_REMOVED lines=18> */
.L_x_14:
[----:B-1----:R-:W1:Y:S01]  /*0cd0*/  S2UR UR5, SR_CTAID.X ;  /* 0x00000000000579c3 */ /* 0x002e620000002500 */
[----:B------:R-:W-:-:S05]  /*0ce0*/  CS2R.32 R68, SR_CgaSize ;  /* 0x0000000000447805 */ /* 0x000fca0000008a00 */
[----:B------:R-:W-:-:S05]  /*0cf0*/  IMAD R68, R68, -0xa0, RZ ;  /* 0xffffff6044447824 */ /* 0x000fca00078e02ff */
[----:B------:R-:W-:-:S14]  /*0d00*/  R2UR UR9, R68 ;  /* 0x00000000440972ca */ /* 0x000fdc00000e0000 */
[----:B------:R-:W2:Y:S01]  /*0d10*/  LDCU UR9, c[0x0][UR9+0x2b0] ;  /* 0x00005600090977ac */ /* 0x000ea20008000800 */
[----:B------:R-:W-:Y:S01]  /*0d20*/  NOP ;  /* 0x0000000000007918 */ /* 0x000fe20000000000 */
[----:B------:R-:W-:-:S05]  /*0d30*/  CS2R.32 R68, SR_CgaSize ;  /* 0x0000000000447805 */ /* 0x000fca0000008a00 */
[----:B------:R-:W-:-:S05]  /*0d40*/  IMAD R68, R68, -0xa0, RZ ;  /* 0xffffff6044447824 */ /* 0x000fca00078e02ff */
[----:B------:R-:W-:-:S14]  /*0d50*/  R2UR UR7, R68 ;  /* 0x00000000440772ca */ /* 0x000fdc00000e0000 */
[----:B------:R-:W3:Y:S01]  /*0d60*/  LDCU UR7, c[0x0][UR7+0x2b4] ;  /* 0x00005680070777ac */ /* 0x000ee20008000800 */
[----:B------:R-:W4:Y:S08]  /*0d70*/  S2UR UR4, SR_CTAID.Y ;  /* 0x00000000000479c3 */ /* 0x000f300000002600 */
[----:B------:R-:W3:Y:S01]  /*0d80*/  LDC R9, c[0x0][0xb24] ;  /* 0x0002c900ff097b82 */ /* 0x000ee20000000800 */
[----:B-1----:R-:W-:-:S02]  /*0d90*/  I2FP.F32.U32 R4, UR5 ;  /* 0x0000000500047c45 */ /* 0x002fc40008201000 */
[----:B------:R-:W-:-:S05]  /*0da0*/  CS2R.32 R5, SR_CgaSize ;  /* 0x0000000000057805 */ /* 0x000fca0000008a00 */
[----:B------:R-:W-:-:S06]  /*0db0*/  IMAD R5, R5, -0xa0, RZ ;  /* 0xffffff6005057824 */ /* 0x000fcc00078e02ff */
[----:B------:R-:W1:Y:S01]  /*0dc0*/  LDC R5, c[0x0][R5+0x2a0] ;  /* 0x0000a80005057b82 */ /* 0x000e620000000800 */
[----:B------:R-:W-:Y:S01]  /*0dd0*/  MOV R21, UR5 ;  /* 0x0000000500157c02 */ /* 0x000fe20008000f00 */
[----:B--2---:R-:W-:Y:S01]  /*0de0*/  FMUL R4, R4, UR9 ;  /* 0x0000000904047c20 */ /* 0x004fe20008400000 */
[----:B----4-:R-:W-:Y:S02]  /*0df0*/  I2FP.F32.U32 R2, UR4 ;  /* 0x0000000400027c45 */ /* 0x010fe40008201000 */
[----:B------:R-:W-:-:S05]  /*0e00*/  CS2R.32 R3, SR_CgaSize ;  /* 0x0000000000037805 */ /* 0x000fca0000008a00 */
[----:B------:R-:W-:-:S06]  /*0e10*/  IMAD R3, R3, -0xa0, RZ ;  /* 0xffffff6003037824 */ /* 0x000fcc00078e02ff */
[----:B------:R-:W2:Y:S01]  /*0e20*/  LDC R3, c[0x0][R3+0x2a4] ;  /* 0x0000a90003037b82 */ /* 0x000ea20000000800 */
[----:B------:R-:W4:Y:S01]  /*0e30*/  F2I.U32.TRUNC.NTZ R68, R4 ;  /* 0x0000000400447305 */ /* 0x000f22000020f000 */
[----:B------:R-:W-:Y:S01]  /*0e40*/  MOV R20, UR4 ;  /* 0x0000000400147c02 */ /* 0x000fe20008000f00 */
[----:B---3--:R-:W-:-:S05]  /*0e50*/  FMUL R2, R2, UR7 ;  /* 0x0000000702027c20 */ /* 0x008fca0008400000 */
[----:B------:R-:W-:Y:S01]  /*0e60*/  BAR.SYNC.DEFER_BLOCKING 0x0 ;  /* 0x0000000000007b1d */ /* 0x000fe20000010000 */
[----:B------:R-:W-:-:S05]  /*0e70*/  ISETP.GE.AND P0, PT, R9, 0x1, PT ;  /* 0x000000010900780c */ /* 0x000fca0003f06270 */
[----:B------:R-:W3:Y:S02]  /*0e80*/  F2I.U32.TRUNC.NTZ R66, R2 ;  /* 0x0000000200427305 */ /* 0x000ee4000020f000 */
[----:B------:R-:W2:Y:S01]  /*0e90*/  S2UR UR36, SR_CTAID.Z ;  /* 0x00000000002479c3 */ /* 0x000ea20000002700 */
[----:B----4-:R-:W-:-:S05]  /*0ea0*/  IADD3 R68, PT, PT, -R68, RZ, RZ ;  /* 0x000000ff44447210 */ /* 0x010fca0007ffe1ff */
[----:B-1----:R-:W-:Y:S01]  /*0eb0*/  IMAD R68, R5, R68, UR5 ;  /* 0x0000000505447e24 */ /* 0x002fe2000f8e0244 */
[----:B---3--:R-:W-:-:S05]  /*0ec0*/  IADD3 R66, PT, PT, -R66, RZ, RZ ;  /* 0x000000ff42427210 */ /* 0x008fca0007ffe1ff */
[----:B--2---:R-:W-:Y:S01]  /*0ed0*/  IMAD R66, R3, R66, UR4 ;  /* 0x0000000403427e24 */ /* 0x004fe2000f8e0242 */
[----:B------:R-:W-:Y:S06]  /*0ee0*/  @!P0 BRA `(.L_x_15) ;  /* 0x0000000000b88947 */ /* 0x000fec0003800000 */
[----:B------:R-:W1:Y:S01]  /*0ef0*/  LDC.64 R4, c[0x0][0xb18] ;  /* 0x0002c600ff047b82 */ /* 0x000e620000000a00 */
[----:B------:R-:W-:-:S07]  /*0f00*/  ISETP.NE.AND P0, PT, R9, 0x1, PT ;  /* 0x000000010900780c */ /* 0x000fce0003f05270 */
[----:B------:R-:W2:Y:S08]  /*0f10*/  LDC R10, c[0x0][0xb0c] ;  /* 0x0002c300ff0a7b82 */ /* 0x000eb00000000800 */
[----:B------:R-:W3:Y:S08]  /*0f20*/  LDC R11, c[0x0][0x370] ;  /* 0x0000dc00ff0b7b82 */ /* 0x000ef00000000800 */
[----:B------:R-:W4:Y:S01]  /*0f30*/  LDC R12, c[0x0][0x374] ;  /* 0x0000dd00ff0c7b82 */ /* 0x000f220000000800 */
[----:B-1----:R-:W-:-:S07]  /*0f40*/  ISETP.NE.AND P1, PT, R4, 0x1, PT ;  /* 0x000000010400780c */ /* 0x002fce0003f25270 */
[----:B------:R-:W3:Y:S01]  /*0f50*/  LDC.64 R6, c[0x0][0xb10] ;  /* 0x0002c400ff067b82 */ /* 0x000ee20000000a00 */
[----:B--2---:R-:W-:-:S07]  /*0f60*/  ISETP.NE.AND P2, PT, R10, 0x1, PT ;  /* 0x000000010a00780c */ /* 0x004fce0003f45270 */
[----:B------:R-:W1:Y:S08]  /*0f70*/  LDC R8, c[0x0][0xb20] ;  /* 0x0002c800ff087b82 */ /* 0x000e700000000800 */
[----:B------:R-:W2:Y:S01]  /*0f80*/  LDC.64 R2, c[0x0][0xb28] ;  /* 0x0002ca00ff027b82 */ /* 0x000ea20000000a00 */
[----:B----4-:R-:W-:-:S04]  /*0f90*/  IMAD.HI.U32 R13, R12, R5, RZ ;  /* 0x000000050c0d7227 */ /* 0x010fc800078e00ff */
[----:B------:R-:W-:-:S04]  /*0fa0*/  IMAD.HI.U32 R5, R20, R5, RZ ;  /* 0x0000000514057227 */ /* 0x000fc800078e00ff */
[----:B---3--:R-:W-:-:S04]  /*0fb0*/  IMAD.HI.U32 R14, R11, R6, RZ ;  /* 0x000000060b0e7227 */ /* 0x008fc800078e00ff */
[C---:B------:R-:W-:Y:S01]  /*0fc0*/  IMAD.HI.U32 R16, R21.reuse, R6, RZ ;  /* 0x0000000615107227 */ /* 0x040fe200078e00ff */
[-C--:B------:R-:W-:Y:S02]  /*0fd0*/  @P2 SHF.R.U32.HI R11, RZ, R7.reuse, R14 ;  /* 0x00000007ff0b2219 */ /* 0x080fe4000001160e */
[-C--:B-1----:R-:W-:Y:S02]  /*0fe0*/  @P1 SHF.R.U32.HI R12, RZ, R8.reuse, R13 ;  /* 0x00000008ff0c1219 */ /* 0x082fe4000001160d */
[----:B------:R-:W-:Y:S02]  /*0ff0*/  SHF.R.U32.HI R5, RZ, R8, R5 ;  /* 0x00000008ff057219 */ /* 0x000fe40000011605 */
[----:B------:R-:W-:Y:S02]  /*1000*/  SHF.R.U32.HI R16, RZ, R7, R16 ;  /* 0x00000007ff107219 */ /* 0x000fe40000011610 */
[----:B------:R-:W-:Y:S01]  /*1010*/  SEL R5, R20, R5, !P1 ;  /* 0x0000000514057207 */ /* 0x000fe20004800000 */
[----:B--2---:R-:W-:Y:S01]  /*1020*/  IMAD.HI.U32 R14, R12, R2, RZ ;  /* 0x000000020c0e7227 */ /* 0x004fe200078e00ff */
[----:B------:R-:W-:-:S02]  /*1030*/  SEL R7, R21, R16, !P2 ;  /* 0x0000001015077207 */ /* 0x000fc40005000000 */
[----:B------:R-:W-:Y:S01]  /*1040*/  IADD3 R13, PT, PT, -R5, RZ, RZ ;  /* 0x000000ff050d7210 */ /* 0x000fe20007ffe1ff */
[----:B------:R-:W-:Y:S01]  /*1050*/  IMAD.HI.U32 R6, R11, R2, RZ ;  /* 0x000000020b067227 */ /* 0x000fe200078e00ff */
[----:B------:R-:W-:-:S03]  /*1060*/  @P0 SHF.R.U32.HI R12, RZ, R3, R14 ;  /* 0x00000003ff0c0219 */ /* 0x000fc6000001160e */
[----:B------:R-:W-:Y:S01]  /*1070*/  IMAD R13, R4, R13, R20 ;  /* 0x0000000d040d7224 */ /* 0x000fe200078e0214 */
[----:B------:R-:W-:Y:S01]  /*1080*/  @P0 SHF.R.U32.HI R11, RZ, R3, R6 ;  /* 0x00000003ff0b0219 */ /* 0x000fe20000011606 */
[----:B------:R-:W-:-:S04]  /*1090*/  IMAD R12, R12, R9, RZ ;  /* 0x000000090c0c7224 */ /* 0x000fc800078e02ff */
[----:B------:R-:W-:Y:S01]  /*10a0*/  IMAD R6, R11, R9, RZ ;  /* 0x000000090b067224 */ /* 0x000fe200078e02ff */
[----:B------:R-:W-:-:S04]  /*10b0*/  ISETP.GE.AND P1, PT, R5, R12, PT ;  /* 0x0000000c0500720c */ /* 0x000fc80003f26270 */
[----:B------:R-:W-:Y:S01]  /*10c0*/  ISETP.GE.OR P1, PT, R7, R6, P1 ;  /* 0x000000060700720c */ /* 0x000fe20000f26670 */
[----:B------:R-:W-:-:S05]  /*10d0*/  IMAD.HI.U32 R6, R5, R2, RZ ;  /* 0x0000000205067227 */ /* 0x000fca00078e00ff */
[----:B------:R-:W-:-:S04]  /*10e0*/  SHF.R.U32.HI R6, RZ, R3, R6 ;  /* 0x00000003ff067219 */ /* 0x000fc80000011606 */
[----:B------:R-:W-:-:S03]  /*10f0*/  SEL R6, R5, R6, !P0 ;  /* 0x0000000605067207 */ /* 0x000fc60004000000 */
[----:B------:R-:W-:Y:S01]  /*1100*/  @!P1 IMAD.HI.U32 R8, R7, R2, RZ ;  /* 0x0000000207089227 */ /* 0x000fe200078e00ff */
[----:B------:R-:W-:-:S04]  /*1110*/  IADD3 R2, PT, PT, -R6, RZ, RZ ;  /* 0x000000ff06027210 */ /* 0x000fc80007ffe1ff */
[----:B------:R-:W-:Y:S01]  /*1120*/  @!P1 SHF.R.U32.HI R8, RZ, R3, R8 ;  /* 0x00000003ff089219 */ /* 0x000fe20000011608 */
[----:B------:R-:W-:-:S03]  /*1130*/  IMAD R2, R9, R2, R5 ;  /* 0x0000000209027224 */ /* 0x000fc600078e0205 */
[----:B------:R-:W-:-:S05]  /*1140*/  @!P1 SEL R3, R7, R8, !P0 ;  /* 0x0000000807039207 */ /* 0x000fca0004000000 */
[--C-:B------:R-:W-:Y:S02]  /*1150*/  @!P1 IMAD.IADD R6, R6, 0x1, -R3.reuse ;  /* 0x0000000106069824 */ /* 0x100fe400078e0a03 */
[----:B------:R-:W-:Y:S01]  /*1160*/  @!P1 IMAD R3, R2, R11, R3 ;  /* 0x0000000b02039224 */ /* 0x000fe200078e0203 */
[----:B------:R-:W-:Y:S01]  /*1170*/  IADD3 R2, PT, PT, -R7, RZ, RZ ;  /* 0x000000ff07027210 */ /* 0x000fe20007ffe1ff */
[----:B------:R-:W-:Y:S02]  /*1180*/  @!P1 IMAD R5, R6, R9, R7 ;  /* 0x0000000906059224 */ /* 0x000fe400078e0207 */
[----:B------:R-:W-:Y:S02]  /*1190*/  @!P1 IMAD.MOV.U32 R7, RZ, RZ, R3 ;  /* 0x000000ffff079224 */ /* 0x000fe400078e0003 */
[----:B------:R-:W-:Y:S02]  /*11a0*/  IMAD R2, R10, R2, R21 ;  /* 0x000000020a027224 */ /* 0x000fe400078e0215 */
[----:B------:R-:W-:-:S02]  /*11b0*/  IMAD R20, R5, R4, R13 ;  /* 0x0000000405147224 */ /* 0x000fc400078e020d */
[----:B------:R-:W-:Y:S02]  /*11c0*/  IMAD R21, R7, R10, R2 ;  /* 0x0000000a07157224 */ /* 0x000fe400078e0202 */
.L_x_15:
[----:B------:R-:W1:Y:S01]  /*11d0*/  LDCU UR4, c[0x0][0xb30] ;  /* 0x00016600ff0477ac */ /* 0x000e620008000800 */
[----:B------:R-:W2:Y:S08]  /*11e0*/  S2UR UR37, SR_CgaCtaId ;  /* 0x00000000002579c3 */ /* 0x000eb00000008800 */
[----:B------:R-:W3:Y:S01]  /*11f0*/  LDC R26, c[0x0][0xb24] ;  /* 0x0002c900ff1a7b82 */ /* 0x000ee20000000800 */
[----:B-1----:R-:W-:-:S09]  /*1200*/  UISETP.NE.AND UP1, UPT, UR4, 0x1, UPT ;  /* 0x000000010400788c */ /* 0x002fd2000bf25270 */
[----:B--2---:R-:W-:Y:S05]  /*1210*/  BRA.U UP1, `(.L_x_16) ;  /* 0x0000000101407547 */ /* 0x004fea000b800000 */
[----:B------:R-:W1:Y:S08]  /*1220*/  LDC.64 R4, c[0x0][0xb10] ;  /* 0x0002c400ff047b82 */ /* 0x000e700000000a00 */
[----:B------:R-:W2:Y:S08]  /*1230*/  LDC.64 R2, c[0x0][0xb18] ;  /* 0x0002c600ff027b82 */ /* 0x000eb00000000a00 */
[----:B------:R-:W4:Y:S08]  /*1240*/  LDC R6, c[0x0][0xb20] ;  /* 0x0002c800ff067b82 */ /* 0x000f300000000800 */
[----:B------:R-:W3:Y:S01]  /*1250*/  LDC R8, c[0x0][0xb0c] ;  /* 0x0002c300ff087b82 */ /* 0x000ee20000000800 */
[----:B-1----:R-:W-:-:S05]  /*1260*/  IMAD.HI.U32 R4, R21, R4, RZ ;  /* 0x0000000415047227 */ /* 0x002fca00078e00ff */
[----:B------:R-:W-:Y:S01]  /*1270*/  SHF.R.U32.HI R4, RZ, R5, R4 ;  /* 0x00000005ff047219 */ /* 0x000fe20000011604 */
[----:B--2---:R-:W-:Y:S01]  /*1280*/  IMAD.HI.U32 R3, R20, R3, RZ ;  /* 0x0000000314037227 */ /* 0x004fe200078e00ff */
[----:B------:R-:W-:-:S04]  /*1290*/  ISETP.NE.AND P0, PT, R2, 0x1, PT ;  /* 0x000000010200780c */ /* 0x000fc80003f05270 */
[----:B----4-:R-:W-:-:S04]  /*12a0*/  SHF.R.U32.HI R3, RZ, R6, R3 ;  /* 0x00000006ff037219 */ /* 0x010fc80000011603 */
[----:B------:R-:W-:Y:S02]  /*12b0*/  SEL R3, R20, R3, !P0 ;  /* 0x0000000314037207 */ /* 0x000fe40004000000 */
[----:B---3--:R-:W-:-:S04]  /*12c0*/  ISETP.NE.AND P1, PT, R8, 0x1, PT ;  /* 0x000000010800780c */ /* 0x008fc80003f25270 */
[----:B------:R-:W-:-:S05]  /*12d0*/  SEL R4, R21, R4, !P1 ;  /* 0x0000000415047207 */ /* 0x000fca0004800000 */
[----:B------:R-:W-:Y:S02]  /*12e0*/  IMAD.IADD R5, R3, 0x1, -R4 ;  /* 0x0000000103057824 */ /* 0x000fe400078e0a04 */
[----:B------:R-:W-:Y:S02]  /*12f0*/  IMAD.IADD R3, R4, 0x1, -R3 ;  /* 0x0000000104037824 */ /* 0x000fe400078e0a03 */
[----:B------:R-:W-:Y:S02]  /*1300*/  IMAD R21, R5, R8, R21 ;  /* 0x0000000805157224 */ /* 0x000fe400078e0215 */
[----:B------:R-:W-:-:S07]  /*1310*/  IMAD R20, R3, R2, R20 ;  /* 0x0000000203147224 */ /* 0x000fce00078e0214 */
.L_x_16:
[----:B------:R-:W-:Y:S01]  /*1320*/  BAR.SYNC.DEFER_BLOCKING 0x0 ;  /* 0x0000000000007b1d */ /* 0x000fe20000010000 */
[----:B------:R-:W-:Y:S01]  /*1330*/  UISETP.NE.AND UP1, UPT, UR8, 0x2, UPT ;  /* 0x000000020800788c */ /* 0x000fe2000bf25270 */
[----:B------:R-:W-:Y:S02]  /*1340*/  ISETP.NE.OR P5, PT, R0, 0x2, !P5 ;  /* 0x000000020000780c */ /* 0x000fe40006fa5670 */
[----:B------:R-:W-:-:S06]  /*1350*/  LOP3.LUT R2, R79, 0x1f, RZ, 0xc0, !PT ;  /* 0x0000001f4f027812 */ /* 0x000fcc00078ec0ff */
[----:B------:R-:W-:Y:S05]  /*1360*/  BRA.U UP1, `(.L_x_17) ;  /* 0x00000011018c7547 */ /* 0x000fea000b800000 */
[----:B------:R-:W1:Y:S01]  /*1370*/  LDCU UR13, c[0x0][0x38c] ;  /* 0x00007180ff0d77ac */ /* 0x000e620008000800 */
[----:B------:R-:W2:Y:S01]  /*1380*/  LDC R9, c[0x0][0x370] ;  /* 0x0000dc00ff097b82 */ /* 0x000ea20000000800 */
[----:B------:R-:W-:Y:S01]  /*1390*/  PLOP3.LUT P1, PT, PT, PT, UP2, 0x80, 0x8 ;  /* 0x000000000008781c */ /* 0x000fe20003f2f028 */
[----:B------:R-:W-:Y:S01]  /*13a0*/  HFMA2 R12, -RZ, RZ, 0, 0 ;  /* 0x00000000ff0c7431 */ /* 0x000fe200000001ff */
[----:B------:R-:W-:Y:S01]  /*13b0*/  ISETP.EQ.OR P4, PT, R2, RZ, P5 ;  /* 0x000000ff0200720c */ /* 0x000fe20002f82670 */
[----:B------:R-:W-:Y:S01]  /*13c0*/  IMAD.MOV.U32 R15, RZ, RZ, 0x1 ;  /* 0x00000001ff0f7424 */ /* 0x000fe200078e00ff */
[----:B------:R-:W-:Y:S01]  /*13d0*/  PLOP3.LUT P1, PT, P1, PT, PT, 0x8, 0x80 ;  /* 0x000000000080781c */ /* 0x000fe20000f2e170 */
[----:B------:R-:W-:Y:S01]  /*13e0*/  IMAD.MOV.U32 R14, RZ, RZ, RZ ;  /* 0x000000ffff0e7224 */ /* 0x000fe200078e00ff */
[----:B------:R-:W-:Y:S01]  /*13f0*/  MOV R8, 0x1 ;  /* 0x0000000100087802 */ /* 0x000fe20000000f00 */
[----:B------:R-:W4:Y:S01]  /*1400*/  LDC R0, c[0x0][0x374] ;  /* 0x0000dd00ff007b82 */ /* 0x000f220000000800 */
[----:B------:R-:W-:Y:S01]  /*1410*/  IMAD.MOV.U32 R10, RZ, RZ, RZ ;  /* 0x000000ffff0a7224 */ /* 0x000fe200078e00ff */
[----:B------:R-:W2:Y:S01]  /*1420*/  LDCU.64 UR22, c[0x0][0x348] ;  /* 0x00006900ff1677ac */ /* 0x000ea20008000a00 */
[----:B------:R-:W-:Y:S01]  /*1430*/  UMOV UR6, URZ ;  /* 0x000000ff00067c82 */ /* 0x000fe20008000000 */
[----:B-1----:R-:W-:-:S04]  /*1440*/  UIADD3 UR5, UPT, UPT, UR13, 0x3f, URZ ;  /* 0x0000003f0d057890 */ /* 0x002fc8000fffe0ff */
[----:B------:R-:W-:-:S04]  /*1450*/  USHF.R.S32.HI UR4, URZ, 0x1f, UR5 ;  /* 0x0000001fff047899 */ /* 0x000fc80008011405 */
[----:B------:R-:W-:-:S04]  /*1460*/  ULEA.HI UR4, UR4, UR5, URZ, 0x6 ;  /* 0x0000000504047291 */ /* 0x000fc8000f8f30ff */
[----:B------:R-:W-:Y:S02]  /*1470*/  USHF.R.S32.HI UR15, URZ, 0x6, UR4 ;  /* 0x00000006ff0f7899 */ /* 0x000fe40008011404 */
[----:B------:R-:W-:Y:S02]  /*1480*/  UIADD3 UR4, UPT, UPT, UR13, -0x1, URZ ;  /* 0xffffffff0d047890 */ /* 0x000fe4000fffe0ff */
[----:B------:R-:W-:Y:S02]  /*1490*/  UISETP.LT.U32.AND UP0, UPT, UR15, 0x3, UPT ;  /* 0x000000030f00788c */ /* 0x000fe4000bf01070 */
[----:B------:R-:W-:Y:S02]  /*14a0*/  UISETP.GE.U32.AND UP1, UPT, UR4, -0x7f, UPT ;  /* 0xffffff810400788c */ /* 0x000fe4000bf26070 */
[----:B------:R-:W-:Y:S02]  /*14b0*/  USEL UR14, UR15, 0x3, UP0 ;  /* 0x000000030f0e7887 */ /* 0x000fe40008000000 */
[----:B------:R-:W-:-:S02]  /*14c0*/  UIADD3 UR13, UPT, UPT, UR13, 0x7e, URZ ;  /* 0x0000007e0d0d7890 */ /* 0x000fc4000fffe0ff */
[----:B------:R-:W-:Y:S02]  /*14d0*/  UIADD3 UR5, UPT, UPT, UR14, -0x1, URZ ;  /* 0xffffffff0e057890 */ /* 0x000fe4000fffe0ff */
[----:B------:R-:W-:-:S03]  /*14e0*/  UIADD3 UR7, UPT, UPT, UR15, -UR14, URZ ;  /* 0x8000000e0f077290 */ /* 0x000fc6000fffe0ff */
[----:B------:R-:W-:-:S04]  /*14f0*/  @UP1 UIADD3 UR5, UPT, UPT, UR14, URZ, URZ ;  /* 0x000000ff0e051290 */ /* 0x000fc8000fffe0ff */
[----:B--2---:R-:W-:-:S12]  /*1500*/  UIADD3 UR5, UPT, UPT, UR5, 0x1, URZ ;  /* 0x0000000105057890 */ /* 0x004fd8000fffe0ff */
.L_x_35:
[----:B------:R-:W-:Y:S01]  /*1510*/  UISETP.NE.AND UP0, UPT, UR37, URZ, UPT ;  /* 0x000000ff2500728c */ /* 0x000fe2000bf05270 */
[----:B------:R-:W1:Y:S08]  /*1520*/  S2UR UR37, SR_CgaCtaId ;  /* 0x00000000002579c3 */ /* 0x000e700000008800 */
[----:B------:R-:W-:Y:S05]  /*1530*/  BRA.U UP0, `(.L_x_18) ;  /* 0x0000000100347547 */ /* 0x000fea000b800000 */
[----:B------:R-:W2:Y:S01]  /*1540*/  S2R R2, SR_CgaCtaId ;  /* 0x0000000000027919 */ /* 0x000ea20000008800 */
[----:B------:R-:W-:-:S04]  /*1550*/  MOV R3, 0x400 ;  /* 0x0000040000037802 */ /* 0x000fc80000000f00 */
[----:B--2---:R-:W-:Y:S02]  /*1560*/  LEA R3, R2, R3, 0x18 ;  /* 0x0000000302037211 */ /* 0x004fe400078ec0ff */
[----:B------:R-:W-:-:S03]  /*1570*/  SHF.L.U32 R2, R8, 0x1f, RZ ;  /* 0x0000001f08027819 */ /* 0x000fc600000006ff */
[----:B------:R-:W-:-:S04]  /*1580*/  IMAD R3, R10, 0x8, R3 ;  /* 0x000000080a037824 */ /* 0x000fc800078e0203 */
[----:B------:R-:W2:Y:S02]  /*1590*/  SYNCS.PHASECHK.TRANS64.TRYWAIT P0, [R3+URZ+0xe0], R2 ;  /* 0x0000e002030075a7 */ /* 0x000ea400080011ff */
[----:B--2---:R-:W-:Y:S05]  /*15a0*/  @!P0 BRA `(.L_x_19) ;  /* 0x0000005c00408947 */ /* 0x004fea0003800000 */
.L_x_114:
[----:B------:R-:W-:Y:S01]  /*15b0*/  VIADD R10, R10, 0x1 ;  /* 0x000000010a0a7836 */ /* 0x000fe20000000000 */
[----:B------:R2:W-:Y:S04]  /*15c0*/  SYNCS.ARRIVE.TRANS64.A1T0 RZ, [R3+URZ+0xd0], RZ ;  /* 0x0000d0ff03ff79a7 */ /* 0x0005e800081000ff */
[----:B------:R-:W-:-:S04]  /*15d0*/  ISETP.NE.AND P0, PT, R10, 0x2, PT ;  /* 0x000000020a00780c */ /* 0x000fc80003f05270 */
[----:B------:R-:W-:Y:S02]  /*15e0*/  SEL R10, R10, RZ, P0 ;  /* 0x000000ff0a0a7207 */ /* 0x000fe40000000000 */
[----:B--2---:R-:W-:-:S04]  /*15f0*/  SEL R3, RZ, 0x1, P0 ;  /* 0x00000001ff037807 */ /* 0x004fc80000000000 */
[----:B------:R-:W-:-:S07]  /*1600*/  LOP3.LUT R8, R8, R3, RZ, 0x3c, !PT ;  /* 0x0000000308087212 */ /* 0x000fce00078e3cff */
.L_x_18:
[----:B------:R-:W-:Y:S01]  /*1610*/  UMOV UR4, 0x400 ;  /* 0x0000040000047882 */ /* 0x000fe20000000000 */
[----:B------:R-:W-:Y:S01]  /*1620*/  SHF.L.U32 R2, R15, 0x1f, RZ ;  /* 0x0000001f0f027819 */ /* 0x000fe200000006ff */
[----:B-1----:R-:W-:Y:S01]  /*1630*/  ULEA UR4, UR37, UR4, 0x18 ;  /* 0x0000000425047291 */ /* 0x002fe2000f8ec0ff */
[----:B------:R-:W-:Y:S01]  /*1640*/  R2UR UR35, R21 ;  /* 0x00000000152372ca */ /* 0x000fe200000e0000 */
[----:B------:R-:W-:Y:S01]  /*1650*/  UISETP.GE.U32.AND UP0, UPT, UR13, 0x7f, UPT ;  /* 0x0000007f0d00788c */ /* 0x000fe2000bf06070 */
[----:B------:R-:W-:Y:S01]  /*1660*/  R2UR UR19, R20 ;  /* 0x00000000141372ca */ /* 0x000fe200000e0000 */
[----:B------:R-:W-:Y:S01]  /*1670*/  ULEA UR8, UR6, UR4, 0x3 ;  /* 0x0000000406087291 */ /* 0x000fe2000f8e18ff */
[----:B------:R-:W-:-:S08]  /*1680*/  UMOV UR29, URZ ;  /* 0x000000ff001d7c82 */ /* 0x000fd00008000000 */
[----:B------:R1:W2:Y:S01]  /*1690*/  SYNCS.PHASECHK.TRANS64.TRYWAIT P0, [UR8+0x18], R2 ;  /* 0x00001802ff0075a7 */ /* 0x0002a20008001108 */
[----:B------:R-:W-:Y:S02]  /*16a0*/  USHF.L.U32 UR35, UR35, 0x6, URZ ;  /* 0x0000000623237899 */ /* 0x000fe400080006ff */
[----:B------:R-:W-:Y:S01]  /*16b0*/  USHF.L.U32 UR19, UR19, 0x6, URZ ;  /* 0x0000000613137899 */ /* 0x000fe200080006ff */
[----:B------:R-:W-:Y:S11]  /*16c0*/  BRA.U !UP0, `(.L_x_20) ;  /* 0x0000000108d47547 */ /* 0x000ff6000b800000 */
[----:B------:R-:W-:Y:S01]  /*16d0*/  UMOV UR21, URZ ;  /* 0x000000ff00157c82 */ /* 0x000fe20008000000 */
[----:B------:R-:W-:-:S05]  /*16e0*/  UMOV UR42, UR6 ;  /* 0x00000006002a7c82 */ /* 0x000fca0008000000 */
.L_x_25:
[----:B-1----:R-:W-:Y:S01]  /*16f0*/  ULEA UR33, UR42, UR4, 0x3 ;  /* 0x000000042a217291 */ /* 0x002fe2000f8e18ff */
[----:B--2---:R-:W-:Y:S01]  /*1700*/  @!P5 MOV R3, 0x8000 ;  /* 0x000080000003d802 */ /* 0x004fe20000000f00 */
[----:B--2---:R-:W-:Y:S10]  /*1710*/  @P0 BRA `(.L_x_21) ;  /* 0x00000000000c0947 */ /* 0x004ff40003800000 */
[----:B------:R-:W-:-:S04]  /*1720*/  SHF.L.U32 R5, R15, 0x1f, RZ ;  /* 0x0000001f0f057819 */ /* 0x000fc800000006ff */
[----:B------:R-:W2:Y:S02]  /*1730*/  SYNCS.PHASECHK.TRANS64.TRYWAIT P0, [UR33+0x18], R5 ;  /* 0x00001805ff0075a7 */ /* 0x000ea40008001121 */
[----:B--2---:R-:W-:Y:S05]  /*1740*/  @!P0 BRA `(.L_x_22) ;  /* 0x0000005800ec8947 */ /* 0x004fea0003800000 */
.L_x_21:
[----:B------:R2:W-:Y:S01]  /*1750*/  @!P5 SYNCS.ARRIVE.TRANS64 RZ, [UR33], R3 ;  /* 0x00000003ffffd9a7 */ /* 0x0005e20008000021 */
[----:B------:R-:W-:Y:S04]  /*1760*/  BSSY.RECONVERGENT B0, `(.L_x_23) ;  /* 0x0000003000007945 */ /* 0x000fe80003800200 */
[----:B------:R-:W-:Y:S05]  /*1770*/  @P4 BRA `(.L_x_24) ;  /* 0x0000000000044947 */ /* 0x000fea0003800000 */
[----:B------:R-:W-:Y:S05]  /*1780*/  BPT.TRAP 0x1 ;  /* 0x000000040000795c */ /* 0x000fea0000300000 */
.L_x_24:
[----:B------:R-:W-:Y:S05]  /*1790*/  BSYNC.RECONVERGENT B0 ;  /* 0x0000000000007941 */ /* 0x000fea0003800200 */
.L_x_23:
[----:B------:R-:W-:Y:S02]  /*17a0*/  UIADD3 UR6, UPT, UPT, UR42, 0x1, URZ ;  /* 0x000000012a067890 */ /* 0x000fe4000fffe0ff */
[----:B------:R-:W-:Y:S02]  /*17b0*/  UIADD3 UR40, UP1, UPT, UR22, 0x80, URZ ;  /* 0x0000008016287890 */ /* 0x000fe4000ff3e0ff */
[----:B------:R-:W-:Y:S02]  /*17c0*/  UISETP.NE.AND UP0, UPT, UR6, 0x3, UPT ;  /* 0x000000030600788c */ /* 0x000fe4000bf05270 */
[----:B------:R-:W-:Y:S02]  /*17d0*/  USHF.L.U32 UR34, UR21, 0x6, URZ ;  /* 0x0000000615227899 */ /* 0x000fe400080006ff */
[----:B------:R-:W-:Y:S02]  /*17e0*/  USEL UR9, URZ, 0x1, UP0 ;  /* 0x00000001ff097887 */ /* 0x000fe40008000000 */
[----:B------:R-:W-:-:S02]  /*17f0*/  USEL UR6, UR6, URZ, UP0 ;  /* 0x000000ff06067287 */ /* 0x000fc40008000000 */
[----:B------:R-:W-:Y:S02]  /*1800*/  UIADD3 UR38, UP0, UPT, UR22, 0x180, URZ ;  /* 0x0000018016267890 */ /* 0x000fe4000ff1e0ff */
[----:B------:R-:W-:Y:S01]  /*1810*/  ULEA UR8, UR6, UR4, 0x3 ;  /* 0x0000000406087291 */ /* 0x000fe2000f8e18ff */
[----:B------:R-:W-:Y:S01]  /*1820*/  LOP3.LUT R15, R15, UR9, RZ, 0x3c, !PT ;  /* 0x000000090f0f7c12 */ /* 0x000fe2000f8e3cff */
[----:B------:R-:W-:Y:S02]  /*1830*/  UIADD3.X UR41, UPT, UPT, URZ, UR23, URZ, UP1, !UPT ;  /* 0x00000017ff297290 */ /* 0x000fe40008ffe4ff */
[----:B------:R-:W-:Y:S01]  /*1840*/  UIADD3 UR26, UPT, UPT, UR34, 0x20, URZ ;  /* 0x00000020221a7890 */ /* 0x000fe2000fffe0ff */
[----:B-1----:R-:W-:Y:S01]  /*1850*/  SHF.L.U32 R2, R15, 0x1f, RZ ;  /* 0x0000001f0f027819 */ /* 0x002fe200000006ff */
[----:B------:R-:W-:Y:S01]  /*1860*/  UIADD3.X UR39, UPT, UPT, URZ, UR23, URZ, UP0, !UPT ;  /* 0x00000017ff277290 */ /* 0x000fe200087fe4ff */
[----:B------:R-:W-:Y:S02]  /*1870*/  UMOV UR30, 0x0 ;  /* 0x00000000001e7882 */ /* 0x000fe40000000000 */
[----:B------:R1:W1:Y:S01]  /*1880*/  SYNCS.PHASECHK.TRANS64.TRYWAIT P0, [UR8+0x18], R2 ;  /* 0x00001802ff0075a7 */ /* 0x0002620008001108 */
[----:B------:R-:W-:Y:S01]  /*1890*/  ULEA UR8, UR42, UR4, 0xe ;  /* 0x000000042a087291 */ /* 0x000fe2000f8e70ff */
[----:B------:R-:W-:Y:S01]  /*18a0*/  UMOV UR31, 0x10000000 ;  /* 0x10000000001f7882 */ /* 0x000fe20000000000 */
[----:B------:R-:W-:-:S02]  /*18b0*/  UMOV UR25, UR33 ;  /* 0x0000002100197c82 */ /* 0x000fc40008000000 */
[----:B------:R-:W-:Y:S02]  /*18c0*/  UIADD3 UR32, UPT, UPT, UR8, 0x6800, URZ ;  /* 0x0000680008207890 */ /* 0x000fe4000fffe0ff */
[----:B------:R-:W-:Y:S02]  /*18d0*/  UIADD3 UR24, UPT, UPT, UR8, 0x8800, URZ ;  /* 0x0000880008187890 */ /* 0x000fe4000fffe0ff */
[----:B------:R-:W-:Y:S02]  /*18e0*/  UIADD3 UR16, UPT, UPT, UR8, 0x12800, URZ ;  /* 0x0001280008107890 */ /* 0x000fe4000fffe0ff */
[----:B------:R-:W-:Y:S01]  /*18f0*/  UIADD3 UR8, UPT, UPT, UR8, 0x14800, URZ ;  /* 0x0001480008087890 */ /* 0x000fe2000fffe0ff */
[----:B------:R-:W-:Y:S01]  /*1900*/  UMOV UR27, UR35 ;  /* 0x00000023001b7c82 */ /* 0x000fe20008000000 */
[----:B------:R-:W-:Y:S01]  /*1910*/  UMOV UR28, UR36 ;  /* 0x00000024001c7c82 */ /* 0x000fe20008000000 */
[----:B------:R-:W-:Y:S01]  /*1920*/  UMOV UR17, UR33 ;  /* 0x0000002100117c82 */ /* 0x000fe20008000000 */
[----:B------:R-:W-:Y:S01]  /*1930*/  UMOV UR20, UR36 ;  /* 0x0000002400147c82 */ /* 0x000fe20008000000 */
[----:B------:R-:W-:Y:S01]  /*1940*/  UMOV UR18, UR34 ;  /* 0x0000002200127c82 */ /* 0x000fe20008000000 */
[----:B------:R1:W-:Y:S01]  /*1950*/  UTMALDG.3D [UR32], [UR40], desc[UR30] ;  /* 0x00001e20280075b4 */ /* 0x0003e20008011000 */
[----:B------:R-:W-:Y:S01]  /*1960*/  UMOV UR11, UR19 ;  /* 0x00000013000b7c82 */ /* 0x000fe20008000000 */
[----:B------:R-:W-:Y:S01]  /*1970*/  UMOV UR12, UR36 ;  /* 0x00000024000c7c82 */ /* 0x000fe20008000000 */
[----:B------:R-:W-:Y:S01]  /*1980*/  UMOV UR9, UR33 ;  /* 0x0000002100097c82 */ /* 0x000fe20008000000 */
[----:B------:R-:W-:Y:S01]  /*1990*/  UMOV UR10, UR26 ;  /* 0x0000001a000a7c82 */ /* 0x000fe20008000000 */
[----:B------:R-:W-:Y:S01]  /*19a0*/  UIADD3 UR21, UPT, UPT, UR21, 0x1, URZ ;  /* 0x0000000115157890 */ /* 0x000fe2000fffe0ff */
[----:B------:R-:W-:Y:S01]  /*19b0*/  UMOV UR29, UR5 ;  /* 0x00000005001d7c82 */ /* 0x000fe20008000000 */
[----:B------:R1:W-:Y:S02]  /*19c0*/  UTMALDG.3D [UR24], [UR40], desc[UR30] ;  /* 0x00001e18280075b4 */ /* 0x0003e40008011000 */
[----:B------:R-:W-:Y:S01]  /*19d0*/  UISETP.NE.AND UP0, UPT, UR21, UR5, UPT ;  /* 0x000000051500728c */ /* 0x000fe2000bf05270 */
[----:B------:R-:W-:Y:S01]  /*19e0*/  UMOV UR42, UR6 ;  /* 0x00000006002a7c82 */ /* 0x000fe20008000000 */
[----:B------:R1:W-:Y:S01]  /*19f0*/  UTMALDG.3D [UR16], [UR38], desc[UR30] ;  /* 0x00001e10260075b4 */ /* 0x0003e20008011000 */
[----:B------:R1:W-:Y:S06]  /*1a00*/  UTMALDG.3D [UR8], [UR38], desc[UR30] ;  /* 0x00001e08260075b4 */ /* 0x0003ec0008011000 */
[----:B------:R-:W-:Y:S05]  /*1a10*/  BRA.U UP0, `(.L_x_25) ;  /* 0xfffffffd00347547 */ /* 0x000fea000b83ffff */
.L_x_20:
[----:B-1----:R-:W-:Y:S01]  /*1a20*/  ULEA UR8, UR6, UR4, 0x3 ;  /* 0x0000000406087291 */ /* 0x002fe2000f8e18ff */
[----:B------:R-:W-:Y:S01]  /*1a30*/  SHF.L.U32 R2, R15, 0x1f, RZ ;  /* 0x0000001f0f027819 */ /* 0x000fe200000006ff */
[----:B------:R-:W-:Y:S01]  /*1a40*/  @!P1 SYNCS.ARRIVE.TRANS64.A1T0 RZ, [UR4+0x68], RZ ;  /* 0x000068ffffff99a7 */ /* 0x000fe20008100004 */
[----:B------:R-:W-:-:S06]  /*1a50*/  UISETP.GT.AND UP0, UPT, UR15, UR14, UPT ;  /* 0x0000000e0f00728c */ /* 0x000fcc000bf04270 */
[----:B--2---:R1:W2:Y:S03]  /*1a60*/  SYNCS.PHASECHK.TRANS64.TRYWAIT P0, [UR8+0x18], R2 ;  /* 0x00001802ff0075a7 */ /* 0x0042a60008001108 */
[----:B------:R-:W-:Y:S05]  /*1a70*/  BRA.U !UP0, `(.L_x_26) ;  /* 0x0000000108d07547 */ /* 0x000fea000b800000 */
[----:B------:R-:W-:Y:S01]  /*1a80*/  UIADD3 UR21, UPT, UPT, UR7, UR29, URZ ;  /* 0x0000001d07157290 */ /* 0x000fe2000fffe0ff */
[----:B------:R-:W-:-:S11]  /*1a90*/  UMOV UR42, UR6 ;  /* 0x00000006002a7c82 */ /* 0x000fd60008000000 */
.L_x_31:
[----:B-1----:R-:W-:Y:S01]  /*1aa0*/  ULEA UR33, UR42, UR4, 0x3 ;  /* 0x000000042a217291 */ /* 0x002fe2000f8e18ff */
[----:B--2---:R-:W-:Y:S01]  /*1ab0*/  @!P5 MOV R3, 0x8000 ;  /* 0x000080000003d802 */ /* 0x004fe20000000f00 */
[----:B--2---:R-:W-:Y:S10]  /*1ac0*/  @P0 BRA `(.L_x_27) ;  /* 0x00000000000c0947 */ /* 0x004ff40003800000 */
[----:B------:R-:W-:-:S04]  /*1ad0*/  SHF.L.U32 R5, R15, 0x1f, RZ ;  /* 0x0000001f0f057819 */ /* 0x000fc800000006ff */
[----:B------:R-:W2:Y:S02]  /*1ae0*/  SYNCS.PHASECHK.TRANS64.TRYWAIT P0, [UR33+0x18], R5 ;  /* 0x00001805ff0075a7 */ /* 0x000ea40008001121 */
[----:B--2---:R-:W-:Y:S05]  /*1af0*/  @!P0 BRA `(.L_x_28) ;  /* 0x0000005800188947 */ /* 0x004fea0003800000 */
.L_x_27:
[----:B------:R2:W-:Y:S01]  /*1b00*/  @!P5 SYNCS.ARRIVE.TRANS64 RZ, [UR33], R3 ;  /* 0x00000003ffffd9a7 */ /* 0x0005e20008000021 */
[----:B------:R-:W-:Y:S04]  /*1b10*/  BSSY.RECONVERGENT B0, `(.L_x_29) ;  /* 0x0000003000007945 */ /* 0x000fe80003800200 */
[----:B------:R-:W-:Y:S05]  /*1b20*/  @P4 BRA `(.L_x_30) ;  /* 0x0000000000044947 */ /* 0x000fea0003800000 */
[----:B------:R-:W-:Y:S05]  /*1b30*/  BPT.TRAP 0x1 ;  /* 0x000000040000795c */ /* 0x000fea0000300000 */
.L_x_30:
[----:B------:R-:W-:Y:S05]  /*1b40*/  BSYNC.RECONVERGENT B0 ;  /* 0x0000000000007941 */ /* 0x000fea0003800200 */
.L_x_29:
        /* <DEDUP_REMOVED lines=31> */
[----:B------:R-:W-:Y:S01]  /*1d40*/  UMOV UR10, UR26 ;  /* 0x0000001a000a7c82 */ /* 0x000fe20008000000 */
[----:B------:R-:W-:Y:S01]  /*1d50*/  UIADD3 UR29, UPT, UPT, UR29, 0x1, URZ ;  /* 0x000000011d1d7890 */ /* 0x000fe2000fffe0ff */
[----:B------:R1:W-:Y:S01]  /*1d60*/  UTMALDG.3D [UR24], [UR40], desc[UR30] ;  /* 0x00001e18280075b4 */ /* 0x0003e20008011000 */
[----:B------:R-:W-:-:S02]  /*1d70*/  UMOV UR42, UR6 ;  /* 0x00000006002a7c82 */ /* 0x000fc40008000000 */
[----:B------:R-:W-:Y:S01]  /*1d80*/  UISETP.NE.AND UP0, UPT, UR29, UR21, UPT ;  /* 0x000000151d00728c */ /* 0x000fe2000bf05270 */
[----:B------:R1:W-:Y:S01]  /*1d90*/  UTMALDG.3D [UR16], [UR38], desc[UR30] ;  /* 0x00001e10260075b4 */ /* 0x0003e20008011000 */
[----:B------:R1:W-:Y:S07]  /*1da0*/  UTMALDG.3D [UR8], [UR38], desc[UR30] ;  /* 0x00001e08260075b4 */ /* 0x0003ee0008011000 */
[----:B------:R-:W-:Y:S05]  /*1db0*/  BRA.U UP0, `(.L_x_31) ;  /* 0xfffffffd00387547 */ /* 0x000fea000b83ffff */
.L_x_26:
[----:B-1----:R-:W-:Y:S01]  /*1dc0*/  LEA R2, R14, UR4, 0x3 ;  /* 0x000000040e027c11 */ /* 0x002fe2000f8e18ff */
[----:B------:R-:W-:Y:S01]  /*1dd0*/  NOP ;  /* 0x0000000000007918 */ /* 0x000fe20000000000 */
[----:B--2---:R-:W-:Y:S02]  /*1de0*/  SHF.L.U32 R3, R12, 0x1f, RZ ;  /* 0x0000001f0c037819 */ /* 0x004fe400000006ff */
[----:B------:R-:W-:Y:S02]  /*1df0*/  LEA R4, R14, UR4, 0x4 ;  /* 0x000000040e047c11 */ /* 0x000fe4000f8e20ff */
[----:B------:R-:W1:Y:S02]  /*1e00*/  SYNCS.PHASECHK.TRANS64.TRYWAIT P0, [R2+URZ+0x70], R3 ;  /* 0x00007003020075a7 */ /* 0x000e6400080011ff */
[----:B-1----:R-:W-:Y:S05]  /*1e10*/  @!P0 BRA `(.L_x_32) ;  /* 0x0000005400688947 */ /* 0x002fea0003800000 */
.L_x_117:
[----:B------:R-:W2:Y:S01]  /*1e20*/  LDS.128 R4, [R4+0x100] ;  /* 0x0001000004047984 */ /* 0x000ea20000000c00 */
[----:B---3--:R-:W-:Y:S01]  /*1e30*/  ISETP.GE.AND P0, PT, R26, 0x1, PT ;  /* 0x000000011a00780c */ /* 0x008fe20003f06270 */
[----:B-1----:R-:W-:Y:S01]  /*1e40*/  VIADD R2, R2, 0x80 ;  /* 0x0000008002027836 */ /* 0x002fe20000000000 */
[----:B------:R-:W-:Y:S01]  /*1e50*/  @!PT LDS RZ, [RZ] ;  /* 0x00000000fffff984 */ /* 0x000fe20000000800 */
[----:B------:R-:W-:Y:S01]  /*1e60*/  @!PT LDS RZ, [RZ] ;  /* 0x00000000fffff984 */ /* 0x000fe20000000800 */
[----:B------:R-:W-:Y:S01]  /*1e70*/  @!PT LDS RZ, [RZ] ;  /* 0x00000000fffff984 */ /* 0x000fe20000000800 */
[----:B------:R-:W-:Y:S01]  /*1e80*/  @!PT LDS RZ, [RZ] ;  /* 0x00000000fffff984 */ /* 0x000fe20000000800 */
[----:B------:R1:W-:Y:S06]  /*1e90*/  MEMBAR.ALL.CTA ;  /* 0x0000000000007992 */ /* 0x0003ec0000008000 */
[----:B-1----:R-:W1:Y:S01]  /*1ea0*/  FENCE.VIEW.ASYNC.S ;  /* 0x00000000000073c6 */ /* 0x002e620000000000 */
[----:B------:R-:W-:-:S04]  /*1eb0*/  PRMT R2, RZ, 0x654, R2 ;  /* 0x00000654ff027816 */ /* 0x000fc80000000002 */
[----:B-1----:R1:W-:Y:S01]  /*1ec0*/  SYNCS.ARRIVE.TRANS64.RED.A1T0 RZ, [R2+URZ], RZ ;  /* 0x000000ff02ff79a7 */ /* 0x0023e200081004ff */
[----:B--2---:R-:W-:-:S13]  /*1ed0*/  LOP3.LUT P2, RZ, R6, 0x1, RZ, 0xc0, !PT ;  /* 0x0000000106ff7812 */ /* 0x004fda000784c0ff */
[----:B------:R-:W-:Y:S01]  /*1ee0*/  @P2 SHF.R.U32.HI R3, RZ, 0x10, R5 ;  /* 0x00000010ff032819 */ /* 0x000fe20000011605 */
[----:B------:R-:W-:Y:S01]  /*1ef0*/  VOTEU.ANY UP0, P2 ;  /* 0x0000000000ff7886 */ /* 0x000fe20001000100 */
[----:B------:R-:W-:Y:S02]  /*1f00*/  @P2 MOV R13, R4 ;  /* 0x00000004000d2202 */ /* 0x000fe40000000f00 */
[----:B------:R-:W-:Y:S02]  /*1f10*/  @P2 R2UR.BROADCAST UR8, R3 ;  /* 0x00000000030822ca */ /* 0x000fe400008e0000 */
[----:B------:R-:W-:-:S11]  /*1f20*/  @P2 LOP3.LUT R11, R5, 0xffff, RZ, 0xc0, !PT ;  /* 0x0000ffff050b2812 */ /* 0x000fd600078ec0ff */
[----:B------:R-:W-:Y:S01]  /*1f30*/  @UP0 UMOV UR36, UR8 ;  /* 0x0000000800240c82 */ /* 0x000fe20008000000 */
[----:B-1----:R-:W-:Y:S05]  /*1f40*/  @!P0 BRA `(.L_x_33) ;  /* 0x0000000000b88947 */ /* 0x002fea0003800000 */
[----:B------:R-:W4:Y:S01]  /*1f50*/  LDC.64 R4, c[0x0][0xb18] ;  /* 0x0002c600ff047b82 */ /* 0x000f220000000a00 */
[----:B------:R-:W-:-:S07]  /*1f60*/  ISETP.NE.AND P3, PT, R26, 0x1, PT ;  /* 0x000000011a00780c */ /* 0x000fce0003f65270 */
[----:B------:R-:W1:Y:S08]  /*1f70*/  LDC.64 R6, c[0x0][0xb10] ;  /* 0x0002c400ff067b82 */ /* 0x000e700000000a00 */
[----:B------:R-:W2:Y:S08]  /*1f80*/  LDC R16, c[0x0][0xb20] ;  /* 0x0002c800ff107b82 */ /* 0x000eb00000000800 */
[----:B------:R-:W3:Y:S01]  /*1f90*/  LDC R18, c[0x0][0xb0c] ;  /* 0x0002c300ff127b82 */ /* 0x000ee20000000800 */
[----:B----4-:R-:W-:Y:S01]  /*1fa0*/  IMAD.HI.U32 R17, R0, R5, RZ ;  /* 0x0000000500117227 */ /* 0x010fe200078e00ff */
[----:B------:R-:W-:-:S03]  /*1fb0*/  ISETP.NE.AND P0, PT, R4, 0x1, PT ;  /* 0x000000010400780c */ /* 0x000fc60003f05270 */
[----:B------:R-:W-:-:S03]  /*1fc0*/  IMAD.HI.U32 R5, R11, R5, RZ ;  /* 0x000000050b057227 */ /* 0x000fc600078e00ff */
[----:B------:R-:W4:Y:S01]  /*1fd0*/  LDC.64 R2, c[0x0][0xb28] ;  /* 0x0002ca00ff027b82 */ /* 0x000f220000000a00 */
[----:B-1----:R-:W-:-:S04]  /*1fe0*/  IMAD.HI.U32 R20, R9, R6, RZ ;  /* 0x0000000609147227 */ /* 0x002fc800078e00ff */
[----:B------:R-:W-:Y:S01]  /*1ff0*/  IMAD.HI.U32 R22, R13, R6, RZ ;  /* 0x000000060d167227 */ /* 0x000fe200078e00ff */
[----:B------:R-:W-:Y:S02]  /*2000*/  SHF.R.U32.HI R20, RZ, R7, R20 ;  /* 0x00000007ff147219 */ /* 0x000fe40000011614 */
[-C--:B--2---:R-:W-:Y:S02]  /*2010*/  SHF.R.U32.HI R17, RZ, R16.reuse, R17 ;  /* 0x00000010ff117219 */ /* 0x084fe40000011611 */
[----:B------:R-:W-:Y:S02]  /*2020*/  SHF.R.U32.HI R16, RZ, R16, R5 ;  /* 0x00000010ff107219 */ /* 0x000fe40000011605 */
[----:B------:R-:W-:Y:S02]  /*2030*/  SEL R17, R0, R17, !P0 ;  /* 0x0000001100117207 */ /* 0x000fe40004000000 */
[----:B------:R-:W-:Y:S02]  /*2040*/  SHF.R.U32.HI R22, RZ, R7, R22 ;  /* 0x00000007ff167219 */ /* 0x000fe40000011616 */
[----:B---3--:R-:W-:-:S02]  /*2050*/  ISETP.NE.AND P1, PT, R18, 0x1, PT ;  /* 0x000000011200780c */ /* 0x008fc40003f25270 */
[----:B------:R-:W-:Y:S02]  /*2060*/  SEL R5, R11, R16, !P0 ;  /* 0x000000100b057207 */ /* 0x000fe40004000000 */
[----:B------:R-:W-:Y:S02]  /*2070*/  SEL R19, R9, R20, !P1 ;  /* 0x0000001409137207 */ /* 0x000fe40004800000 */
[----:B------:R-:W-:Y:S01]  /*2080*/  SEL R7, R13, R22, !P1 ;  /* 0x000000160d077207 */ /* 0x000fe20004800000 */
[----:B----4-:R-:W-:-:S04]  /*2090*/  IMAD.HI.U32 R20, R17, R2, RZ ;  /* 0x0000000211147227 */ /* 0x010fc800078e00ff */
[----:B------:R-:W-:Y:S01]  /*20a0*/  IMAD.HI.U32 R6, R19, R2, RZ ;  /* 0x0000000213067227 */ /* 0x000fe200078e00ff */
[----:B------:R-:W-:-:S04]  /*20b0*/  @P3 SHF.R.U32.HI R17, RZ, R3, R20 ;  /* 0x00000003ff113219 */ /* 0x000fc80000011614 */
        /* <DEDUP_REMOVED lines=8> */
[----:B------:R-:W-:-:S04]  /*2140*/  @!P0 IMAD.HI.U32 R16, R7, R2, RZ ;  /* 0x0000000207108227 */ /* 0x000fc800078e00ff */
[----:B------:R-:W-:Y:S01]  /*2150*/  IMAD.MOV R2, RZ, RZ, -R6 ;  /* 0x000000ffff027224 */ /* 0x000fe200078e0a06 */
[----:B------:R-:W-:-:S03]  /*2160*/  @!P0 SHF.R.U32.HI R16, RZ, R3, R16 ;  /* 0x00000003ff108219 */ /* 0x000fc60000011610 */
[----:B------:R-:W-:Y:S01]  /*2170*/  IMAD R2, R26, R2, R5 ;  /* 0x000000021a027224 */ /* 0x000fe200078e0205 */
[----:B------:R-:W-:Y:S02]  /*2180*/  @!P0 SEL R3, R7, R16, !P3 ;  /* 0x0000001007038207 */ /* 0x000fe40005800000 */
[----:B------:R-:W-:-:S03]  /*2190*/  IADD3 R16, PT, PT, -R5, RZ, RZ ;  /* 0x000000ff05107210 */ /* 0x000fc60007ffe1ff */
[--C-:B------:R-:W-:Y:S02]  /*21a0*/  @!P0 IMAD.IADD R6, R6, 0x1, -R3.reuse ;  /* 0x0000000106068824 */ /* 0x100fe400078e0a03 */
[----:B------:R-:W-:Y:S01]  /*21b0*/  @!P0 IMAD R3, R2, R19, R3 ;  /* 0x0000001302038224 */ /* 0x000fe200078e0203 */
[----:B------:R-:W-:Y:S01]  /*21c0*/  IADD3 R2, PT, PT, -R7, RZ, RZ ;  /* 0x000000ff07027210 */ /* 0x000fe20007ffe1ff */
[----:B------:R-:W-:Y:S02]  /*21d0*/  @!P0 IMAD R5, R26, R6, R7 ;  /* 0x000000061a058224 */ /* 0x000fe400078e0207 */
[----:B------:R-:W-:Y:S02]  /*21e0*/  IMAD R11, R4, R16, R11 ;  /* 0x00000010040b7224 */ /* 0x000fe400078e020b */
[----:B------:R-:W-:Y:S02]  /*21f0*/  @!P0 IMAD.MOV.U32 R7, RZ, RZ, R3 ;  /* 0x000000ffff078224 */ /* 0x000fe400078e0003 */
[----:B------:R-:W-:-:S02]  /*2200*/  IMAD R2, R18, R2, R13 ;  /* 0x0000000212027224 */ /* 0x000fc400078e020d */
[----:B------:R-:W-:Y:S02]  /*2210*/  IMAD R11, R5, R4, R11 ;  /* 0x00000004050b7224 */ /* 0x000fe400078e020b */
[----:B------:R-:W-:Y:S02]  /*2220*/  IMAD R13, R7, R18, R2 ;  /* 0x00000012070d7224 */ /* 0x000fe400078e0202 */
.L_x_33:
[----:B------:R-:W1:Y:S02]  /*2230*/  LDCU UR8, c[0x0][0xb30] ;  /* 0x00016600ff0877ac */ /* 0x000e640008000800 */
[----:B-1----:R-:W-:-:S09]  /*2240*/  UISETP.NE.AND UP0, UPT, UR8, 0x1, UPT ;  /* 0x000000010800788c */ /* 0x002fd2000bf05270 */
[----:B------:R-:W-:Y:S05]  /*2250*/  BRA.U UP0, `(.L_x_34) ;  /* 0x0000000100407547 */ /* 0x000fea000b800000 */
[----:B------:R-:W1:Y:S08]  /*2260*/  LDC.64 R4, c[0x0][0xb10] ;  /* 0x0002c400ff047b82 */ /* 0x000e700000000a00 */
[----:B------:R-:W2:Y:S08]  /*2270*/  LDC.64 R2, c[0x0][0xb18] ;  /* 0x0002c600ff027b82 */ /* 0x000eb00000000a00 */
[----:B------:R-:W3:Y:S08]  /*2280*/  LDC R6, c[0x0][0xb20] ;  /* 0x0002c800ff067b82 */ /* 0x000ef00000000800 */
[----:B------:R-:W4:Y:S01]  /*2290*/  LDC R16, c[0x0][0xb0c] ;  /* 0x0002c300ff107b82 */ /* 0x000f220000000800 */
[----:B-1----:R-:W-:-:S05]  /*22a0*/  IMAD.HI.U32 R4, R13, R4, RZ ;  /* 0x000000040d047227 */ /* 0x002fca00078e00ff */
[----:B------:R-:W-:Y:S01]  /*22b0*/  SHF.R.U32.HI R4, RZ, R5, R4 ;  /* 0x00000005ff047219 */ /* 0x000fe20000011604 */
[----:B--2---:R-:W-:Y:S01]  /*22c0*/  IMAD.HI.U32 R3, R11, R3, RZ ;  /* 0x000000030b037227 */ /* 0x004fe200078e00ff */
[----:B------:R-:W-:-:S04]  /*22d0*/  ISETP.NE.AND P0, PT, R2, 0x1, PT ;  /* 0x000000010200780c */ /* 0x000fc80003f05270 */
[----:B---3--:R-:W-:-:S04]  /*22e0*/  SHF.R.U32.HI R6, RZ, R6, R3 ;  /* 0x00000006ff067219 */ /* 0x008fc80000011603 */
[----:B------:R-:W-:Y:S02]  /*22f0*/  SEL R3, R11, R6, !P0 ;  /* 0x000000060b037207 */ /* 0x000fe40004000000 */
[----:B----4-:R-:W-:-:S04]  /*2300*/  ISETP.NE.AND P1, PT, R16, 0x1, PT ;  /* 0x000000011000780c */ /* 0x010fc80003f25270 */
[----:B------:R-:W-:-:S05]  /*2310*/  SEL R4, R13, R4, !P1 ;  /* 0x000000040d047207 */ /* 0x000fca0004800000 */
[----:B------:R-:W-:Y:S02]  /*2320*/  IMAD.IADD R5, R3, 0x1, -R4 ;  /* 0x0000000103057824 */ /* 0x000fe400078e0a04 */
[----:B------:R-:W-:Y:S02]  /*2330*/  IMAD.IADD R3, R4, 0x1, -R3 ;  /* 0x0000000104037824 */ /* 0x000fe400078e0a03 */
[----:B------:R-:W-:Y:S02]  /*2340*/  IMAD R13, R5, R16, R13 ;  /* 0x00000010050d7224 */ /* 0x000fe400078e020d */
[----:B------:R-:W-:-:S07]  /*2350*/  IMAD R11, R3, R2, R11 ;  /* 0x00000002030b7224 */ /* 0x000fce00078e020b */
.L_x_34:
[----:B------:R-:W-:Y:S01]  /*2360*/  VIADD R14, R14, 0x1 ;  /* 0x000000010e0e7836 */ /* 0x000fe20000000000 */
[----:B------:R-:W-:Y:S01]  /*2370*/  PLOP3.LUT P1, PT, PT, PT, PT, 0x80, 0x8 ;  /* 0x000000000008781c */ /* 0x000fe20003f2f070 */
[----:B------:R-:W-:Y:S02]  /*2380*/  IMAD.IADD R21, R13, 0x1, R68 ;  /* 0x000000010d157824 */ /* 0x000fe400078e0244 */
[----:B------:R-:W-:Y:S01]  /*2390*/  IMAD.IADD R20, R11, 0x1, R66 ;  /* 0x000000010b147824 */ /* 0x000fe200078e0242 */
[----:B------:R-:W-:-:S04]  /*23a0*/  ISETP.NE.AND P0, PT, R14, 0x2, PT ;  /* 0x000000020e00780c */ /* 0x000fc80003f05270 */
[----:B------:R-:W-:Y:S02]  /*23b0*/  SEL R3, RZ, 0x1, P0 ;  /* 0x00000001ff037807 */ /* 0x000fe40000000000 */
[----:B------:R-:W-:Y:S02]  /*23c0*/  SEL R14, R14, RZ, P0 ;  /* 0x000000ff0e0e7207 */ /* 0x000fe40000000000 */
[----:B------:R-:W-:Y:S01]  /*23d0*/  LOP3.LUT R12, R12, R3, RZ, 0x3c, !PT ;  /* 0x000000030c0c7212 */ /* 0x000fe200078e3cff */
[----:B------:R-:W-:Y:S06]  /*23e0*/  @P2 BRA `(.L_x_35) ;  /* 0xfffffff000482947 */ /* 0x000fec000383ffff */
[----:B------:R-:W-:Y:S01]  /*23f0*/  UIADD3 UR4, UPT, UPT, UR4, 0x18, URZ ;  /* 0x0000001804047890 */ /* 0x000fe2000fffe0ff */
[----:B------:R-:W-:-:S03]  /*2400*/  SHF.L.U32 R3, R15, 0x1f, RZ ;  /* 0x0000001f0f037819 */ /* 0x000fc600000006ff */
[----:B------:R-:W-:-:S09]  /*2410*/  ULEA UR5, UR6, UR4, 0x3 ;  /* 0x0000000406057291 */ /* 0x000fd2000f8e18ff */
[----:B------:R-:W1:Y:S02]  /*2420*/  SYNCS.PHASECHK.TRANS64.TRYWAIT P0, [UR5], R3 ;  /* 0x00000003ff0075a7 */ /* 0x000e640008001105 */
[----:B-1----:R-:W-:Y:S05]  /*2430*/  @!P0 BRA `(.L_x_36) ;  /* 0x0000004c00f48947 */ /* 0x002fea0003800000 */
.L_x_119:
[----:B------:R-:W-:-:S04]  /*2440*/  UIADD3 UR6, UPT, UPT, UR6, 0x1, URZ ;  /* 0x0000000106067890 */ /* 0x000fc8000fffe0ff */
[----:B------:R-:W-:-:S04]  /*2450*/  UISETP.NE.AND UP0, UPT, UR6, 0x3, UPT ;  /* 0x000000030600788c */ /* 0x000fc8000bf05270 */
[----:B------:R-:W-:Y:S02]  /*2460*/  USEL UR7, URZ, 0x1, UP0 ;  /* 0x00000001ff077887 */ /* 0x000fe40008000000 */
[----:B------:R-:W-:-:S04]  /*2470*/  USEL UR6, UR6, URZ, UP0 ;  /* 0x000000ff06067287 */ /* 0x000fc80008000000 */
[----:B------:R-:W-:Y:S01]  /*2480*/  ULEA UR5, UR6, UR4, 0x3 ;  /* 0x0000000406057291 */ /* 0x000fe2000f8e18ff */
[----:B------:R-:W-:-:S04]  /*2490*/  LOP3.LUT R15, R15, UR7, RZ, 0x3c, !PT ;  /* 0x000000070f0f7c12 */ /* 0x000fc8000f8e3cff */
[----:B-1----:R-:W-:-:S04]  /*24a0*/  SHF.L.U32 R3, R15, 0x1f, RZ ;  /* 0x0000001f0f037819 */ /* 0x002fc800000006ff */
[----:B------:R-:W1:Y:S02]  /*24b0*/  SYNCS.PHASECHK.TRANS64.TRYWAIT P0, [UR5], R3 ;  /* 0x00000003ff0075a7 */ /* 0x000e640008001105 */
[----:B-1----:R-:W-:Y:S05]  /*24c0*/  @!P0 BRA `(.L_x_37) ;  /* 0x0000004c00e88947 */ /* 0x002fea0003800000 */
.L_x_121:
[----:B------:R-:W-:-:S04]  /*24d0*/  UIADD3 UR6, UPT, UPT, UR6, 0x1, URZ ;  /* 0x0000000106067890 */ /* 0x000fc8000fffe0ff */
[----:B------:R-:W-:-:S04]  /*24e0*/  UISETP.NE.AND UP0, UPT, UR6, 0x3, UPT ;  /* 0x000000030600788c */ /* 0x000fc8000bf05270 */
[----:B------:R-:W-:Y:S02]  /*24f0*/  USEL UR5, URZ, 0x1, UP0 ;  /* 0x00000001ff057887 */ /* 0x000fe40008000000 */
[----:B------:R-:W-:-:S04]  /*2500*/  USEL UR6, UR6, URZ, UP0 ;  /* 0x000000ff06067287 */ /* 0x000fc80008000000 */
[----:B------:R-:W-:Y:S01]  /*2510*/  ULEA UR6, UR6, UR4, 0x3 ;  /* 0x0000000406067291 */ /* 0x000fe2000f8e18ff */
[----:B-1----:R-:W-:-:S04]  /*2520*/  LOP3.LUT R3, R15, UR5, RZ, 0x3c, !PT ;  /* 0x000000050f037c12 */ /* 0x002fc8000f8e3cff */
[----:B------:R-:W-:Y:S01]  /*2530*/  SHF.L.U32 R3, R3, 0x1f, RZ ;  /* 0x0000001f03037819 */ /* 0x000fe200000006ff */
[----:B----4-:R-:W-:-:S07]  /*2540*/  IMAD.U32 R0, RZ, RZ, UR6 ;  /* 0x00000006ff007e24 */ /* 0x010fce000f8e00ff */
.L_x_38:
[----:B-1----:R1:W2:Y:S02]  /*2550*/  SYNCS.PHASECHK.TRANS64.TRYWAIT P0, [R0+URZ], R3 ;  /* 0x00000003000075a7 */ /* 0x0022a400080011ff */
[----:B--2---:R-:W-:Y:S05]  /*2560*/  @!P0 NANOSLEEP.SYNCS 0x989680 ;  /* 0x009896800000895d */ /* 0x004fea0003900000 */
[----:B------:R-:W2:Y:S02]  /*2570*/  @!P0 SYNCS.PHASECHK.TRANS64 P0, [R0+URZ], R3 ;  /* 0x00000003000085a7 */ /* 0x000ea400080010ff */
[----:B--2---:R-:W-:Y:S05]  /*2580*/  @P0 EXIT ;  /* 0x000000000000094d */ /* 0x004fea0003800000 */
[----:B------:R-:W-:Y:S05]  /*2590*/  BRA `(.L_x_38) ;  /* 0xfffffffc00ec7947 */ /* 0x000fea000383ffff */
.L_x_17:
[----:B------:R-:W-:-:S04]  /*25a0*/  UISETP.NE.AND UP1, UPT, UR37, URZ, UPT ;  /* 0x000000ff2500728c */ /* 0x000fc8000bf25270 */
[----:B------:R-:W-:-:S09]  /*25b0*/  UISETP.NE.OR UP1, UPT, UR8, 0x1, UP1 ;  /* 0x000000010800788c */ /* 0x000fd20008f25670 */
[----:B------:R-:W-:Y:S05]  /*25c0*/  BRA.U UP1, `(.L_x_39) ;  /* 0x0000000501487547 */ /* 0x000fea000b800000 */
[----:B------:R-:W-:Y:S01]  /*25d0*/  ISETP.NE.AND P2, PT, R2, RZ, PT ;  /* 0x000000ff0200720c */ /* 0x000fe20003f45270 */
[----:B------:R-:W-:Y:S01]  /*25e0*/  IMAD.MOV.U32 R12, RZ, RZ, 0x1 ;  /* 0x00000001ff0c7424 */ /* 0x000fe200078e00ff */
[----:B------:R-:W-:Y:S02]  /*25f0*/  CS2R R10, SRZ ;  /* 0x00000000000a7805 */ /* 0x000fe4000001ff00 */
[----:B------:R-:W-:Y:S01]  /*2600*/  CS2R R8, SRZ ;  /* 0x0000000000087805 */ /* 0x000fe2000001ff00 */
[----:B------:R-:W-:Y:S01]  /*2610*/  UMOV UR4, 0x400 ;  /* 0x0000040000047882 */ /* 0x000fe20000000000 */
[----:B------:R-:W-:Y:S01]  /*2620*/  UMOV UR6, URZ ;  /* 0x000000ff00067c82 */ /* 0x000fe20008000000 */
[----:B------:R-:W-:-:S12]  /*2630*/  ULEA UR37, UR37, UR4, 0x18 ;  /* 0x0000000425257291 */ /* 0x000fd8000f8ec0ff */
.L_x_43:
[----:B------:R-:W-:Y:S02]  /*2640*/  LEA R0, R8, UR37, 0x3 ;  /* 0x0000002508007c11 */ /* 0x000fe4000f8e18ff */
[----:B------:R-:W-:-:S03]  /*2650*/  SHF.L.U32 R5, R9, 0x1f, RZ ;  /* 0x0000001f09057819 */ /* 0x000fc600000006ff */
[----:B------:R-:W-:Y:S01]  /*2660*/  VIADD R4, R0, 0xe0 ;  /* 0x000000e000047836 */ /* 0x000fe20000000000 */
[----:B------:R-:W1:Y:S02]  /*2670*/  SYNCS.PHASECHK.TRANS64.TRYWAIT P0, [R0+URZ+0xd0], R5 ;  /* 0x0000d005000075a7 */ /* 0x000e6400080011ff */
[----:B-1----:R-:W-:Y:S05]  /*2680*/  @!P0 BRA `(.L_x_40) ;  /* 0x0000004c00908947 */ /* 0x002fea0003800000 */
.L_x_122:
[----:B------:R-:W-:Y:S01]  /*2690*/  ULEA UR5, UR6, UR37, 0x3 ;  /* 0x0000002506057291 */ /* 0x000fe2000f8e18ff */
[----:B------:R-:W-:Y:S02]  /*26a0*/  PRMT R4, RZ, 0x654, R4 ;  /* 0x00000654ff047816 */ /* 0x000fe40000000004 */
[----:B-1----:R-:W-:Y:S01]  /*26b0*/  SHF.L.U32 R5, R12, 0x1f, RZ ;  /* 0x0000001f0c057819 */ /* 0x002fe200000006ff */
[----:B------:R-:W-:Y:S01]  /*26c0*/  UIADD3 UR4, UPT, UPT, UR5, 0x70, URZ ;  /* 0x0000007005047890 */ /* 0x000fe2000fffe0ff */
[----:B------:R1:W-:Y:S05]  /*26d0*/  SYNCS.ARRIVE.TRANS64.RED.A1T0 RZ, [R4+URZ], RZ ;  /* 0x000000ff04ff79a7 */ /* 0x0003ea00081004ff */
[----:B------:R-:W-:Y:S01]  /*26e0*/  IMAD.U32 R7, RZ, RZ, UR4 ;  /* 0x00000004ff077e24 */ /* 0x000fe2000f8e00ff */
[----:B------:R-:W2:Y:S04]  /*26f0*/  SYNCS.PHASECHK.TRANS64.TRYWAIT P0, [UR5+0x80], R5 ;  /* 0x00008005ff0075a7 */ /* 0x000ea80008001105 */
[----:B------:R-:W-:Y:S01]  /*2700*/  PRMT R6, R2, 0x654, R7 ;  /* 0x0000065402067816 */ /* 0x000fe20000000007 */
[----:B-1----:R-:W-:Y:S01]  /*2710*/  @!P2 IMAD.MOV.U32 R4, RZ, RZ, 0x10 ;  /* 0x00000010ff04a424 */ /* 0x002fe200078e00ff */
[----:B--2---:R-:W-:Y:S06]  /*2720*/  @!P0 BRA `(.L_x_41) ;  /* 0x0000004c007c8947 */ /* 0x004fec0003800000 */
.L_x_124:
[----:B------:R-:W-:Y:S01]  /*2730*/  ULEA UR4, UR6, UR37, 0x4 ;  /* 0x0000002506047291 */ /* 0x000fe2000f8e20ff */
[----:B------:R-:W-:Y:S01]  /*2740*/  SEL R3, R6, R3, !P2 ;  /* 0x0000000306037207 */ /* 0x000fe20005000000 */
[----:B------:R-:W-:Y:S01]  /*2750*/  UIADD3 UR5, UPT, UPT, UR5, 0x70, URZ ;  /* 0x0000007005057890 */ /* 0x000fe2000fffe0ff */
[----:B-1----:R-:W-:Y:S01]  /*2760*/  LEA R0, R11, UR37, 0x3 ;  /* 0x000000250b007c11 */ /* 0x002fe2000f8e18ff */
[----:B------:R-:W-:Y:S01]  /*2770*/  UIADD3 UR4, UPT, UPT, UR4, 0x100, URZ ;  /* 0x0000010004047890 */ /* 0x000fe2000fffe0ff */
[----:B------:R-:W-:Y:S01]  /*2780*/  SHF.L.U32 R5, R10, 0x1f, RZ ;  /* 0x0000001f0a057819 */ /* 0x000fe200000006ff */
[----:B------:R1:W-:Y:S01]  /*2790*/  @!P2 SYNCS.ARRIVE.TRANS64.RED RZ, [R3+URZ], R4 ;  /* 0x0000000403ffa9a7 */ /* 0x0003e200080004ff */
[----:B------:R-:W-:Y:S01]  /*27a0*/  UIADD3 UR6, UPT, UPT, UR6, 0x1, URZ ;  /* 0x0000000106067890 */ /* 0x000fe2000fffe0ff */
[----:B------:R-:W-:-:S03]  /*27b0*/  VIADD R8, R8, 0x1 ;  /* 0x0000000108087836 */ /* 0x000fc60000000000 */
[----:B------:R-:W-:Y:S02]  /*27c0*/  UISETP.NE.AND UP0, UPT, UR6, 0x2, UPT ;  /* 0x000000020600788c */ /* 0x000fe4000bf05270 */
[----:B------:R-:W-:Y:S06]  /*27d0*/  UGETNEXTWORKID.BROADCAST [UR4], [UR5] ;  /* 0x00000000040073ca */ /* 0x000fec0008000100 */
[----:B------:R-:W-:Y:S01]  /*27e0*/  USEL UR4, URZ, 0x1, UP0 ;  /* 0x00000001ff047887 */ /* 0x000fe20008000000 */
[----:B------:R-:W-:Y:S01]  /*27f0*/  ISETP.NE.AND P0, PT, R8, 0x2, PT ;  /* 0x000000020800780c */ /* 0x000fe20003f05270 */
[----:B------:R-:W-:Y:S01]  /*2800*/  USEL UR6, UR6, URZ, UP0 ;  /* 0x000000ff06067287 */ /* 0x000fe20008000000 */
[----:B------:R-:W2:Y:S03]  /*2810*/  SYNCS.PHASECHK.TRANS64.TRYWAIT P1, [R0+URZ+0x70], R5 ;  /* 0x00007005000075a7 */ /* 0x000ea600080211ff */
[----:B------:R-:W-:Y:S01]  /*2820*/  LOP3.LUT R12, R12, UR4, RZ, 0x3c, !PT ;  /* 0x000000040c0c7c12 */ /* 0x000fe2000f8e3cff */
[----:B-12---:R-:W-:Y:S07]  /*2830*/  @!P1 BRA `(.L_x_42) ;  /* 0x0000004c00509947 */ /* 0x006fee0003800000 */
.L_x_125:
[C---:B------:R-:W-:Y:S01]  /*2840*/  LEA R4, R11.reuse, UR37, 0x4 ;  /* 0x000000250b047c11 */ /* 0x040fe2000f8e20ff */
[----:B-1----:R-:W-:Y:S01]  /*2850*/  VIADD R0, R0, 0x80 ;  /* 0x0000008000007836 */ /* 0x002fe20000000000 */
[----:B------:R-:W-:Y:S01]  /*2860*/  SEL R8, R8, RZ, P0 ;  /* 0x000000ff08087207 */ /* 0x000fe20000000000 */
[----:B------:R-:W-:-:S03]  /*2870*/  VIADD R11, R11, 0x1 ;  /* 0x000000010b0b7836 */ /* 0x000fc60000000000 */
[----:B------:R-:W1:Y:S01]  /*2880*/  LDS.128 R4, [R4+0x100] ;  /* 0x0001000004047984 */ /* 0x000e620000000c00 */
[----:B------:R-:W-:Y:S02]  /*2890*/  PRMT R0, RZ, 0x654, R0 ;  /* 0x00000654ff007816 */ /* 0x000fe40000000000 */
[C---:B------:R-:W-:Y:S01]  /*28a0*/  ISETP.NE.AND P1, PT, R11.reuse, 0x2, PT ;  /* 0x000000020b00780c */ /* 0x040fe20003f25270 */
[----:B------:R-:W-:Y:S01]  /*28b0*/  @!PT LDS RZ, [RZ] ;  /* 0x00000000fffff984 */ /* 0x000fe20000000800 */
[----:B------:R-:W-:Y:S01]  /*28c0*/  @!PT LDS RZ, [RZ] ;  /* 0x00000000fffff984 */ /* 0x000fe20000000800 */
[----:B------:R-:W-:Y:S01]  /*28d0*/  @!PT LDS RZ, [RZ] ;  /* 0x00000000fffff984 */ /* 0x000fe20000000800 */
[----:B------:R-:W-:Y:S01]  /*28e0*/  @!PT LDS RZ, [RZ] ;  /* 0x00000000fffff984 */ /* 0x000fe20000000800 */
[----:B------:R2:W-:Y:S06]  /*28f0*/  MEMBAR.ALL.CTA ;  /* 0x0000000000007992 */ /* 0x0005ec0000008000 */
[----:B--2---:R-:W2:Y:S01]  /*2900*/  FENCE.VIEW.ASYNC.S ;  /* 0x00000000000073c6 */ /* 0x004ea20000000000 */
[----:B------:R-:W-:Y:S01]  /*2910*/  SEL R11, R11, RZ, P1 ;  /* 0x000000ff0b0b7207 */ /* 0x000fe20000800000 */
[----:B--2---:R2:W-:Y:S01]  /*2920*/  SYNCS.ARRIVE.TRANS64.RED.A1T0 RZ, [R0+URZ], RZ ;  /* 0x000000ff00ff79a7 */ /* 0x0045e200081004ff */
[----:B-1----:R-:W-:-:S02]  /*2930*/  LOP3.LUT P3, RZ, R6, 0x1, RZ, 0xc0, !PT ;  /* 0x0000000106ff7812 */ /* 0x002fc4000786c0ff */
[----:B------:R-:W-:-:S04]  /*2940*/  SEL R5, RZ, 0x1, P1 ;  /* 0x00000001ff057807 */ /* 0x000fc80000800000 */
[----:B------:R-:W-:Y:S02]  /*2950*/  LOP3.LUT R10, R10, R5, RZ, 0x3c, !PT ;  /* 0x000000050a0a7212 */ /* 0x000fe400078e3cff */
[----:B--2---:R-:W-:-:S04]  /*2960*/  SEL R0, RZ, 0x1, P0 ;  /* 0x00000001ff007807 */ /* 0x004fc80000000000 */
[----:B------:R-:W-:Y:S01]  /*2970*/  LOP3.LUT R9, R9, R0, RZ, 0x3c, !PT ;  /* 0x0000000009097212 */ /* 0x000fe200078e3cff */
[----:B------:R-:W-:Y:S06]  /*2980*/  @P3 BRA `(.L_x_43) ;  /* 0xfffffffc002c3947 */ /* 0x000fec000383ffff */
[----:B------:R-:W-:Y:S01]  /*2990*/  ULEA UR5, UR6, UR37, 0x3 ;  /* 0x0000002506057291 */ /* 0x000fe2000f8e18ff */
[----:B------:R-:W-:-:S08]  /*29a0*/  SHF.L.U32 R3, R12, 0x1f, RZ ;  /* 0x0000001f0c037819 */ /* 0x000fd000000006ff */
[----:B------:R-:W1:Y:S02]  /*29b0*/  SYNCS.PHASECHK.TRANS64 P0, [UR5+0x80], R3 ;  /* 0x00008003ff0075a7 */ /* 0x000e640008001005 */
[----:B-1----:R-:W-:Y:S05]  /*29c0*/  @P0 BRA `(.L_x_44) ;  /* 0x0000000000080947 */ /* 0x002fea0003800000 */
[----:B------:R-:W1:Y:S02]  /*29d0*/  SYNCS.PHASECHK.TRANS64.TRYWAIT P0, [UR5+0x80], R3 ;  /* 0x00008003ff0075a7 */ /* 0x000e640008001105 */
[----:B-1----:R-:W-:Y:S05]  /*29e0*/  @!P0 BRA `(.L_x_45) ;  /* 0x0000004800f88947 */ /* 0x002fea0003800000 */
.L_x_44:
[----:B------:R-:W-:-:S04]  /*29f0*/  UIADD3 UR4, UPT, UPT, UR6, 0x1, URZ ;  /* 0x0000000106047890 */ /* 0x000fc8000fffe0ff */
[----:B------:R-:W-:-:S04]  /*2a00*/  UISETP.NE.AND UP0, UPT, UR4, 0x2, UPT ;  /* 0x000000020400788c */ /* 0x000fc8000bf05270 */
[----:B------:R-:W-:Y:S02]  /*2a10*/  USEL UR7, URZ, 0x1, UP0 ;  /* 0x00000001ff077887 */ /* 0x000fe40008000000 */
[----:B------:R-:W-:-:S04]  /*2a20*/  USEL UR4, UR4, URZ, UP0 ;  /* 0x000000ff04047287 */ /* 0x000fc80008000000 */
[----:B------:R-:W-:Y:S01]  /*2a30*/  ULEA UR4, UR4, UR37, 0x3 ;  /* 0x0000002504047291 */ /* 0x000fe2000f8e18ff */
[----:B-1----:R-:W-:-:S04]  /*2a40*/  LOP3.LUT R3, R12, UR7, RZ, 0x3c, !PT ;  /* 0x000000070c037c12 */ /* 0x002fc8000f8e3cff */
[----:B------:R-:W-:-:S04]  /*2a50*/  SHF.L.U32 R0, R3, 0x1f, RZ ;  /* 0x0000001f03007819 */ /* 0x000fc800000006ff */
[----:B------:R-:W1:Y:S02]  /*2a60*/  SYNCS.PHASECHK.TRANS64 P0, [UR4+0x80], R0 ;  /* 0x00008000ff0075a7 */ /* 0x000e640008001004 */
[----:B-1----:R-:W-:Y:S05]  /*2a70*/  @P0 EXIT ;  /* 0x000000000000094d */ /* 0x002fea0003800000 */
[----:B------:R-:W-:Y:S02]  /*2a80*/  SHF.L.U32 R3, R3, 0x1f, RZ ;  /* 0x0000001f03037819 */ /* 0x000fe400000006ff */
[----:B------:R-:W-:-:S07]  /*2a90*/  MOV R0, UR4 ;  /* 0x0000000400007c02 */ /* 0x000fce0008000f00 */
.L_x_46:
[----:B-1----:R1:W2:Y:S02]  /*2aa0*/  SYNCS.PHASECHK.TRANS64.TRYWAIT P0, [R0+URZ+0x80], R3 ;  /* 0x00008003000075a7 */ /* 0x0022a400080011ff */
[----:B--2---:R-:W-:Y:S05]  /*2ab0*/  @!P0 NANOSLEEP.SYNCS 0x989680 ;  /* 0x009896800000895d */ /* 0x004fea0003900000 */
[----:B------:R-:W2:Y:S02]  /*2ac0*/  @!P0 SYNCS.PHASECHK.TRANS64 P0, [R0+URZ+0x80], R3 ;  /* 0x00008003000085a7 */ /* 0x000ea400080010ff */
[----:B--2---:R-:W-:Y:S05]  /*2ad0*/  @P0 EXIT ;  /* 0x000000000000094d */ /* 0x004fea0003800000 */
[----:B------:R-:W-:Y:S05]  /*2ae0*/  BRA `(.L_x_46) ;  /* 0xfffffffc00ec7947 */ /* 0x000fea000383ffff */
.L_x_39:
[----:B------:R-:W-:-:S09]  /*2af0*/  UISETP.NE.AND UP1, UPT, UR8, URZ, UPT ;  /* 0x000000ff0800728c */ /* 0x000fd2000bf25270 */
[----:B------:R-:W-:Y:S05]  /*2b00*/  BRA.U UP1, `(.L_x_47) ;  /* 0x00000011013c7547 */ /* 0x000fea000b800000 */
[----:B------:R-:W-:Y:S01]  /*2b10*/  UMOV UR4, 0x40 ;  /* 0x0000004000047882 */ /* 0x000fe20000000000 */
[----:B------:R-:W-:Y:S01]  /*2b20*/  NOP ;  /* 0x0000000000007918 */ /* 0x000fe20000000000 */
[----:B------:R-:W-:Y:S01]  /*2b30*/  ULEA UR4, UR37, UR4, 0x18 ;  /* 0x0000000425047291 */ /* 0x000fe2000f8ec0ff */
[----:B------:R-:W-:Y:S02]  /*2b40*/  UMOV UR5, 0x400 ;  /* 0x0000040000057882 */ /* 0x000fe40000000000 */
[----:B------:R-:W-:-:S06]  /*2b50*/  ULEA UR37, UR37, UR5, 0x18 ;  /* 0x0000000525257291 */ /* 0x000fcc000f8ec0ff */
[----:B------:R-:W1:Y:S02]  /*2b60*/  LDS.U8 R0, [UR4+0x1c] ;  /* 0x00001c04ff007984 */ /* 0x000e640008000000 */
[----:B-1----:R-:W-:-:S13]  /*2b70*/  ISETP.NE.AND P0, PT, R0, RZ, PT ;  /* 0x000000ff0000720c */ /* 0x002fda0003f05270 */
[----:B------:R-:W-:Y:S05]  /*2b80*/  @P0 BRA `(.L_x_48) ;  /* 0x0000000000580947 */ /* 0x000fea0003800000 */
[----:B------:R-:W-:-:S13]  /*2b90*/  ELECT P0, URZ, PT ;  /* 0x0000000000ff782f */ /* 0x000fda0003800000 */
[----:B------:R-:W-:Y:S05]  /*2ba0*/  @!P0 BRA `(.L_x_49) ;  /* 0x0000000000608947 */ /* 0x000fea0003800000 */
[----:B------:R-:W-:Y:S01]  /*2bb0*/  UMOV UR5, 0x10 ;  /* 0x0000001000057882 */ /* 0x000fe20000000000 */
[----:B------:R-:W-:Y:S01]  /*2bc0*/  HFMA2 R0, -RZ, RZ, 0, 5.9604644775390625e-08 ;  /* 0x00000001ff007431 */ /* 0x000fe200000001ff */
[----:B------:R-:W-:-:S03]  /*2bd0*/  MOV R2, 0xffff ;  /* 0x0000ffff00027802 */ /* 0x000fc60000000f00 */
[----:B------:R-:W-:Y:S04]  /*2be0*/  DEPBAR.LE SB1, 0x36 ;  /* 0x00009d800000791a */ /* 0x000fe80000000000 */
[----:B------:R-:W1:Y:S02]  /*2bf0*/  UTCATOMSWS.FIND_AND_SET.ALIGN UP0, UR5, UR5 ;  /* 0x00000005000575e3 */ /* 0x000e640008000800 */
[----:B-1----:R-:W-:Y:S01]  /*2c00*/  MOV R3, UR5 ;  /* 0x0000000500037c02 */ /* 0x002fe20008000f00 */
[----:B------:R-:W-:Y:S06]  /*2c10*/  BRA.U UP0, `(.L_x_50) ;  /* 0x0000000100187547 */ /* 0x000fec000b800000 */
.L_x_51:
[----:B------:R-:W-:Y:S05]  /*2c20*/  NANOSLEEP 0x64 ;  /* 0x000000640000795d */ /* 0x000fea0003800000 */
[----:B------:R-:W-:-:S05]  /*2c30*/  UMOV UR5, 0x10 ;  /* 0x0000001000057882 */ /* 0x000fca0000000000 */
[----:B------:R-:W-:Y:S04]  /*2c40*/  DEPBAR.LE SB1, 0x36 ;  /* 0x00009d800000791a */ /* 0x000fe80000000000 */
[----:B------:R-:W1:Y:S02]  /*2c50*/  UTCATOMSWS.FIND_AND_SET.ALIGN UP0, UR5, UR5 ;  /* 0x00000005000575e3 */ /* 0x000e640008000800 */
[----:B-1----:R-:W-:Y:S01]  /*2c60*/  MOV R3, UR5 ;  /* 0x0000000500037c02 */ /* 0x002fe20008000f00 */
[----:B------:R-:W-:Y:S05]  /*2c70*/  BRA.U !UP0, `(.L_x_51) ;  /* 0xfffffffd08e87547 */ /* 0x000fea000b83ffff */
.L_x_50:
[-C--:B------:R-:W-:Y:S02]  /*2c80*/  SHF.L.U32 R2, R2, R3.reuse, RZ ;  /* 0x0000000302027219 */ /* 0x080fe400000006ff */
[----:B------:R-:W-:Y:S01]  /*2c90*/  SHF.L.U32 R0, R0, R3, RZ ;  /* 0x0000000300007219 */ /* 0x000fe200000006ff */
[----:B------:R-:W-:Y:S02]  /*2ca0*/  IMAD.SHL.U32 R3, R3, 0x20, RZ ;  /* 0x0000002003037824 */ /* 0x000fe400078e00ff */
[----:B------:R1:W-:Y:S04]  /*2cb0*/  ATOMS.OR RZ, [UR4+0x14], R2 ;  /* 0x00001402ffff798c */ /* 0x0003e8000b000004 */
[----:B------:R1:W-:Y:S04]  /*2cc0*/  ATOMS.OR RZ, [UR4+0x18], R0 ;  /* 0x00001800ffff798c */ /* 0x0003e8000b000004 */
[----:B------:R1:W-:Y:S01]  /*2cd0*/  STS [UR37+0x120], R3 ;  /* 0x00012003ff007988 */ /* 0x0003e20008000825 */
[----:B------:R-:W-:Y:S05]  /*2ce0*/  BRA `(.L_x_49) ;  /* 0x0000000000107947 */ /* 0x000fea0003800000 */
.L_x_48:
[----:B------:R-:W-:Y:S02]  /*2cf0*/  MOV R0, 0xffffffff ;  /* 0xffffffff00007802 */ /* 0x000fe40000000f00 */
[----:B------:R-:W-:-:S03]  /*2d00*/  MOV R2, 0x2d30 ;  /* 0x00002d3000027802 */ /* 0x000fc60000000f00 */
[----:B------:R1:W-:Y:S04]  /*2d10*/  STS [UR37+0x120], R0 ;  /* 0x00012000ff007988 */ /* 0x0003e80008000825 */
[----:B-1-3-5:R-:W-:Y:S05]  /*2d20*/  CALL.REL.NOINC `($__internal_1_$__cuda_sm10x_tcgen05_guardrail_trap_phase_invalid_during_alloc) ;  /* 0x0000004c00cc7944 */ /* 0x02afea0003c00000 */
.L_x_49:
[----:B------:R-:W-:Y:S05]  /*2d30*/  WARPSYNC.ALL ;  /* 0x0000000000007948 */ /* 0x000fea0003800000 */
[----:B------:R-:W2:Y:S01]  /*2d40*/  S2UR UR5, SR_CgaCtaId ;  /* 0x00000000000579c3 */ /* 0x000ea20000008800 */
[----:B------:R-:W-:Y:S01]  /*2d50*/  UMOV UR4, 0x400 ;  /* 0x0000040000047882 */ /* 0x000fe20000000000 */
[----:B------:R-:W-:-:S06]  /*2d60*/  NOP ;  /* 0x0000000000007918 */ /* 0x000fcc0000000000 */
[----:B------:R-:W-:Y:S06]  /*2d70*/  BAR.ARV 0x6, 0xa0 ;  /* 0x0182800000007b1d */ /* 0x000fec0000002000 */
[----:B------:R-:W4:Y:S01]  /*2d80*/  LDCU UR7, c[0x0][0x38c] ;  /* 0x00007180ff0777ac */ /* 0x000f220008000800 */
[----:B------:R-:W-:Y:S01]  /*2d90*/  IMAD.MOV.U32 R11, RZ, RZ, 0x1 ;  /* 0x00000001ff0b7424 */ /* 0x000fe200078e00ff */
[----:B------:R-:W-:Y:S01]  /*2da0*/  CS2R R8, SRZ ;  /* 0x0000000000087805 */ /* 0x000fe2000001ff00 */
[----:B------:R-:W-:Y:S01]  /*2db0*/  IMAD.MOV.U32 R10, RZ, RZ, RZ ;  /* 0x000000ffff0a7224 */ /* 0x000fe200078e00ff */
[----:B------:R-:W3:Y:S01]  /*2dc0*/  LDCU UR6, c[0x0][0x38c] ;  /* 0x00007180ff0677ac */ /* 0x000ee20008000800 */
[----:B------:R-:W-:Y:S01]  /*2dd0*/  UMOV UR15, URZ ;  /* 0x000000ff000f7c82 */ /* 0x000fe20008000000 */
[----:B------:R-:W-:Y:S01]  /*2de0*/  UMOV UR14, URZ ;  /* 0x000000ff000e7c82 */ /* 0x000fe20008000000 */
[----:B--2---:R-:W-:Y:S01]  /*2df0*/  ULEA UR5, UR5, UR4, 0x18 ;  /* 0x0000000405057291 */ /* 0x004fe2000f8ec0ff */
[----:B------:R-:W-:Y:S01]  /*2e00*/  UMOV UR32, 0x0 ;  /* 0x0000000000207882 */ /* 0x000fe20000000000 */
[----:B------:R-:W-:-:S02]  /*2e10*/  UMOV UR33, 0x4100910 ;  /* 0x0410091000217882 */ /* 0x000fc40000000000 */
[----:B------:R-:W-:Y:S02]  /*2e20*/  UIADD3 UR9, UPT, UPT, UR5, 0x6800, URZ ;  /* 0x0000680005097890 */ /* 0x000fe4000fffe0ff */
[----:B------:R-:W-:Y:S02]  /*2e30*/  UIADD3 UR10, UPT, UPT, UR5, 0x12800, URZ ;  /* 0x00012800050a7890 */ /* 0x000fe4000fffe0ff */
[----:B----4-:R-:W-:Y:S01]  /*2e40*/  UIADD3 UR7, UPT, UPT, UR7, 0x3f, URZ ;  /* 0x0000003f07077890 */ /* 0x010fe2000fffe0ff */
[----:B-1----:R-:W1:Y:S01]  /*2e50*/  LDS R0, [UR5+0x120] ;  /* 0x00012005ff007984 */ /* 0x002e620008000800 */
[----:B------:R-:W-:Y:S02]  /*2e60*/  USHF.R.U32.HI UR9, URZ, 0x4, UR9 ;  /* 0x00000004ff097899 */ /* 0x000fe40008011609 */
[----:B------:R-:W-:Y:S02]  /*2e70*/  USHF.R.S32.HI UR4, URZ, 0x1f, UR7 ;  /* 0x0000001fff047899 */ /* 0x000fe40008011407 */
[----:B------:R-:W-:-:S02]  /*2e80*/  USHF.R.U32.HI UR10, URZ, 0x4, UR10 ;  /* 0x00000004ff0a7899 */ /* 0x000fc4000801160a */
[----:B------:R-:W-:Y:S02]  /*2e90*/  ULEA.HI UR4, UR4, UR7, URZ, 0x6 ;  /* 0x0000000704047291 */ /* 0x000fe4000f8f30ff */
[----:B------:R-:W-:Y:S02]  /*2ea0*/  ULOP3.LUT UR9, UR9, 0x3fff, URZ, 0xc0, !UPT ;  /* 0x00003fff09097892 */ /* 0x000fe4000f8ec0ff */
[----:B------:R-:W-:Y:S02]  /*2eb0*/  USHF.R.S32.HI UR4, URZ, 0x6, UR4 ;  /* 0x00000006ff047899 */ /* 0x000fe40008011404 */
[----:B------:R-:W-:Y:S02]  /*2ec0*/  ULOP3.LUT UR10, UR10, 0x3fff, URZ, 0xc0, !UPT ;  /* 0x00003fff0a0a7892 */ /* 0x000fe4000f8ec0ff */
[----:B------:R-:W-:Y:S01]  /*2ed0*/  UISETP.LT.AND UP0, UPT, UR4, 0x1, UPT ;  /* 0x000000010400788c */ /* 0x000fe2000bf01270 */
[----:B------:R-:W-:Y:S01]  /*2ee0*/  UMOV UR30, 0x0 ;  /* 0x00000000001e7882 */ /* 0x000fe20000000000 */
[----:B------:R-:W-:-:S02]  /*2ef0*/  UMOV UR31, 0x4100910 ;  /* 0x04100910001f7882 */ /* 0x000fc40000000000 */
[----:B------:R-:W-:Y:S01]  /*2f00*/  USEL UR8, UR4, 0x1, !UP0 ;  /* 0x0000000104087887 */ /* 0x000fe2000c000000 */
[----:B------:R-:W-:Y:S01]  /*2f10*/  UMOV UR28, 0x0 ;  /* 0x00000000001c7882 */ /* 0x000fe20000000000 */
[----:B------:R-:W-:Y:S01]  /*2f20*/  UMOV UR29, 0x4100910 ;  /* 0x04100910001d7882 */ /* 0x000fe20000000000 */
[----:B------:R-:W-:Y:S01]  /*2f30*/  UMOV UR26, 0x0 ;  /* 0x00000000001a7882 */ /* 0x000fe20000000000 */
[----:B------:R-:W-:Y:S01]  /*2f40*/  UMOV UR27, 0x4100910 ;  /* 0x04100910001b7882 */ /* 0x000fe20000000000 */
[----:B------:R-:W-:Y:S01]  /*2f50*/  UMOV UR24, 0x0 ;  /* 0x0000000000187882 */ /* 0x000fe20000000000 */
[----:B------:R-:W-:Y:S01]  /*2f60*/  UMOV UR25, 0x4100910 ;  /* 0x0410091000197882 */ /* 0x000fe20000000000 */
[----:B------:R-:W-:Y:S01]  /*2f70*/  UMOV UR22, 0x0 ;  /* 0x0000000000167882 */ /* 0x000fe20000000000 */
[----:B------:R-:W-:Y:S01]  /*2f80*/  UMOV UR23, 0x4100910 ;  /* 0x0410091000177882 */ /* 0x000fe20000000000 */
[----:B------:R-:W-:Y:S02]  /*2f90*/  ULOP3.LUT UR9, UR9, 0x10000, URZ, 0xfc, !UPT ;  /* 0x0001000009097892 */ /* 0x000fe4000f8efcff */
[----:B------:R-:W-:-:S02]  /*2fa0*/  ULOP3.LUT UR10, UR10, 0x10000, URZ, 0xfc, !UPT ;  /* 0x000100000a0a7892 */ /* 0x000fc4000f8efcff */
[----:B------:R-:W-:Y:S02]  /*2fb0*/  UIADD3 UR8, UPT, UPT, -UR8, URZ, URZ ;  /* 0x000000ff08087290 */ /* 0x000fe4000fffe1ff */
[----:B---3--:R-:W-:Y:S01]  /*2fc0*/  UISETP.GE.AND UP3, UPT, UR6, 0x1, UPT ;  /* 0x000000010600788c */ /* 0x008fe2000bf66270 */
[----:B------:R-:W-:Y:S01]  /*2fd0*/  UMOV UR20, 0x0 ;  /* 0x0000000000147882 */ /* 0x000fe20000000000 */
[----:B------:R-:W-:Y:S01]  /*2fe0*/  UMOV UR21, 0x4100910 ;  /* 0x0410091000157882 */ /* 0x000fe20000000000 */
[----:B------:R-:W-:Y:S01]  /*2ff0*/  UMOV UR18, 0x0 ;  /* 0x0000000000127882 */ /* 0x000fe20000000000 */
[----:B-1----:R-:W-:Y:S01]  /*3000*/  R2UR UR16, R0 ;  /* 0x00000000001072ca */ /* 0x002fe200000e0000 */
[----:B------:R-:W-:-:S14]  /*3010*/  UMOV UR19, 0x4100910 ;  /* 0x0410091000137882 */ /* 0x000fdc0000000000 */
.L_x_58:
[----:B------:R-:W-:Y:S02]  /*3020*/  LEA R0, R10, UR5, 0x3 ;  /* 0x000000050a007c11 */ /* 0x000fe4000f8e18ff */
[----:B------:R-:W-:Y:S02]  /*3030*/  SHF.L.U32 R5, R9, 0x1f, RZ ;  /* 0x0000001f09057819 */ /* 0x000fe400000006ff */
[----:B------:R-:W-:Y:S01]  /*3040*/  PLOP3.LUT P0, PT, PT, PT, UP3, 0x80, 0x8 ;  /* 0x000000000008781c */ /* 0x000fe20003f0f038 */
[----:B------:R-:W-:Y:S01]  /*3050*/  VIADD R3, R0, 0x80 ;  /* 0x0000008000037836 */ /* 0x000fe20000000000 */
[----:B-1----:R-:W1:Y:S02]  /*3060*/  SYNCS.PHASECHK.TRANS64.TRYWAIT P1, [R0+URZ+0x70], R5 ;  /* 0x00007005000075a7 */ /* 0x002e6400080211ff */
[----:B-1-3--:R-:W-:Y:S09]  /*3070*/  @!P1 BRA `(.L_x_52) ;  /* 0x00000044006c9947 */ /* 0x00aff20003800000 */
.L_x_127:
[----:B------:R-:W-:Y:S01]  /*3080*/  LEA R4, R10, UR5, 0x4 ;  /* 0x000000050a047c11 */ /* 0x000fe2000f8e20ff */
[----:B------:R-:W-:Y:S01]  /*3090*/  @UP3 ULEA UR7, UR14, UR5, 0x3 ;  /* 0x000000050e073291 */ /* 0x000fe2000f8e18ff */
[----:B------:R-:W-:Y:S01]  /*30a0*/  PLOP3.LUT P2, PT, PT, PT, PT, 0x80, 0x8 ;  /* 0x000000000008781c */ /* 0x000fe20003f4f070 */
[----:B------:R-:W-:Y:S01]  /*30b0*/  ULEA UR6, UR15, UR5, 0x3 ;  /* 0x000000050f067291 */ /* 0x000fe2000f8e18ff */
[----:B------:R-:W-:Y:S01]  /*30c0*/  PRMT R3, RZ, 0x654, R3 ;  /* 0x00000654ff037816 */ /* 0x000fe20000000003 */
[----:B------:R-:W-:Y:S01]  /*30d0*/  ULEA.HI UR11, UR15, UR15, URZ, 0x1 ;  /* 0x0000000f0f0b7291 */ /* 0x000fe2000f8f08ff */
[----:B-1----:R-:W1:Y:S01]  /*30e0*/  LDS.128 R4, [R4+0x100] ;  /* 0x0001000004047984 */ /* 0x002e620000000c00 */
[----:B------:R-:W-:Y:S02]  /*30f0*/  @P0 SHF.L.U32 R2, R8, 0x1f, RZ ;  /* 0x0000001f08020819 */ /* 0x000fe400000006ff */
[----:B------:R-:W-:Y:S01]  /*3100*/  SHF.L.U32 R0, R11, 0x1f, RZ ;  /* 0x0000001f0b007819 */ /* 0x000fe200000006ff */
[----:B------:R-:W-:Y:S01]  /*3110*/  @!PT LDS RZ, [RZ] ;  /* 0x00000000fffff984 */ /* 0x000fe20000000800 */
[----:B------:R-:W-:Y:S01]  /*3120*/  @!PT LDS RZ, [RZ] ;  /* 0x00000000fffff984 */ /* 0x000fe20000000800 */
[----:B------:R-:W-:Y:S01]  /*3130*/  @!PT LDS RZ, [RZ] ;  /* 0x00000000fffff984 */ /* 0x000fe20000000800 */
[----:B------:R-:W-:Y:S01]  /*3140*/  @!PT LDS RZ, [RZ] ;  /* 0x00000000fffff984 */ /* 0x000fe20000000800 */
[----:B------:R2:W-:Y:S06]  /*3150*/  MEMBAR.ALL.CTA ;  /* 0x0000000000007992 */ /* 0x0005ec0000008000 */
[----:B--2---:R-:W2:Y:S02]  /*3160*/  FENCE.VIEW.ASYNC.S ;  /* 0x00000000000073c6 */ /* 0x004ea40000000000 */
[----:B--2---:R2:W-:Y:S01]  /*3170*/  SYNCS.ARRIVE.TRANS64.RED.A1T0 RZ, [R3+URZ], RZ ;  /* 0x000000ff03ff79a7 */ /* 0x0045e200081004ff */
[----:B------:R2:W3:Y:S01]  /*3180*/  @P0 SYNCS.PHASECHK.TRANS64.TRYWAIT P2, [UR7], R2 ;  /* 0x00000002ff0005a7 */ /* 0x0004e20008041107 */
[----:B------:R-:W-:-:S02]  /*3190*/  USHF.L.U32 UR7, UR11, 0x5, URZ ;  /* 0x000000050b077899 */ /* 0x000fc400080006ff */
[----:B------:R-:W-:Y:S01]  /*31a0*/  ULOP3.LUT UR11, UR11, 0xffe, URZ, 0xc0, !UPT ;  /* 0x00000ffe0b0b7892 */ /* 0x000fe2000f8ec0ff */
[----:B-1----:R-:W-:Y:S01]  /*31b0*/  LOP3.LUT P1, RZ, R6, 0x1, RZ, 0xc0, !PT ;  /* 0x0000000106ff7812 */ /* 0x002fe2000782c0ff */
[----:B------:R-:W-:Y:S02]  /*31c0*/  ULOP3.LUT UR7, UR7, 0xffffffc0, URZ, 0xc0, !UPT ;  /* 0xffffffc007077892 */ /* 0x000fe4000f8ec0ff */
[----:B------:R-:W-:Y:S02]  /*31d0*/  UIADD3 UR11, UPT, UPT, -UR11, UR15, URZ ;  /* 0x0000000f0b0b7290 */ /* 0x000fe4000fffe1ff */
[----:B------:R-:W-:-:S04]  /*31e0*/  UIADD3 UR7, UPT, UPT, UR16, UR7, URZ ;  /* 0x0000000710077290 */ /* 0x000fc8000fffe0ff */
[----:B------:R-:W-:Y:S01]  /*31f0*/  ULEA UR7, UR11, UR7, 0x14 ;  /* 0x000000070b077291 */ /* 0x000fe2000f8ea0ff */
[----:B------:R-:W1:Y:S02]  /*3200*/  SYNCS.PHASECHK.TRANS64.TRYWAIT P0, [UR6+0xb0], R0 ;  /* 0x0000b000ff0075a7 */ /* 0x000e640008001106 */
[----:B-123--:R-:W-:Y:S09]  /*3210*/  @!P0 BRA `(.L_x_53) ;  /* 0x0000004400188947 */ /* 0x00eff20003800000 */
.L_x_129:
[----:B------:R-:W-:Y:S01]  /*3220*/  IADD3 R10, PT, PT, R10, 0x1, RZ ;  /* 0x000000010a0a7810 */ /* 0x000fe20007ffe0ff */
[----:B------:R-:W-:Y:S06]  /*3230*/  BRA.U !UP3, `(.L_x_54) ;  /* 0x000000050b107547 */ /* 0x000fec000b800000 */
[----:B------:R-:W-:Y:S01]  /*3240*/  UPLOP3.LUT UP4, UPT, UPT, UPT, UPT, 0x40, 0x4 ;  /* 0x000000000004789c */ /* 0x000fe20003f8e870 */
[----:B------:R-:W-:Y:S01]  /*3250*/  UMOV UR13, UR8 ;  /* 0x00000008000d7c82 */ /* 0x000fe20008000000 */
[----:B------:R-:W-:Y:S01]  /*3260*/  UMOV UR12, UR4 ;  /* 0x00000004000c7c82 */ /* 0x000fe20008000000 */
[----:B------:R-:W-:-:S08]  /*3270*/  UMOV UR17, UR14 ;  /* 0x0000000e00117c82 */ /* 0x000fd00008000000 */
.L_x_57:
[----:B------:R-:W-:Y:S02]  /*3280*/  UIADD3 UR13, UPT, UPT, UR13, 0x1, URZ ;  /* 0x000000010d0d7890 */ /* 0x000fe4000fffe0ff */
[----:B--2---:R-:W-:Y:S02]  /*3290*/  ULEA UR11, UR17, UR5, 0x3 ;  /* 0x00000005110b7291 */ /* 0x004fe4000f8e18ff */
[----:B------:R-:W-:Y:S01]  /*32a0*/  UISETP.NE.AND UP0, UPT, UR13, URZ, UPT ;  /* 0x000000ff0d00728c */ /* 0x000fe2000bf05270 */
[----:B---3--:R-:W-:Y:S10]  /*32b0*/  @P2 BRA `(.L_x_55) ;  /* 0x00000000000c2947 */ /* 0x008ff40003800000 */
[----:B-1----:R-:W-:Y:S04]  /*32c0*/  SHF.L.U32 R3, R8, 0x1f, RZ ;  /* 0x0000001f08037819 */ /* 0x002fe800000006ff */
[----:B------:R-:W1:Y:S02]  /*32d0*/  SYNCS.PHASECHK.TRANS64.TRYWAIT P0, [UR11], R3 ;  /* 0x00000003ff0075a7 */ /* 0x000e64000800110b */
[----:B-1----:R-:W-:Y:S05]  /*32e0*/  @!P0 BRA `(.L_x_56) ;  /* 0x0000004000fc8947 */ /* 0x002fea0003800000 */
.L_x_55:
[----:B------:R-:W-:Y:S01]  /*32f0*/  UISETP.NE.AND UP1, UPT, UR12, 0x1, UPT ;  /* 0x000000010c00788c */ /* 0x000fe2000bf25270 */
[----:B------:R-:W-:Y:S01]  /*3300*/  PLOP3.LUT P2, PT, PT, PT, PT, 0x80, 0x8 ;  /* 0x000000000008781c */ /* 0x000fe20003f4f070 */
[----:B------:R-:W-:Y:S02]  /*3310*/  UIADD3 UR14, UPT, UPT, UR17, 0x1, URZ ;  /* 0x00000001110e7890 */ /* 0x000fe4000fffe0ff */
[----:B------:R-:W-:Y:S02]  /*3320*/  ULEA UR64, UR17, UR10, 0xa ;  /* 0x0000000a11407291 */ /* 0x000fe4000f8e50ff */
[----:B------:R-:W-:Y:S01]  /*3330*/  UISETP.NE.AND UP2, UPT, UR14, 0x3, UPT ;  /* 0x000000030e00788c */ /* 0x000fe2000bf45270 */
[----:B------:R-:W-:Y:S01]  /*3340*/  PLOP3.LUT P0, PT, PT, PT, UP1, 0x80, 0x8 ;  /* 0x000000000008781c */ /* 0x000fe20003f0f018 */
[----:B------:R-:W-:Y:S02]  /*3350*/  ULEA UR62, UR17, UR9, 0xa ;  /* 0x00000009113e7291 */ /* 0x000fe4000f8e50ff */
[----:B------:R-:W-:Y:S02]  /*3360*/  USEL UR35, URZ, 0x1, UP2 ;  /* 0x00000001ff237887 */ /* 0x000fe40009000000 */
[----:B------:R-:W-:Y:S02]  /*3370*/  USEL UR14, UR14, URZ, UP2 ;  /* 0x000000ff0e0e7287 */ /* 0x000fe40009000000 */
[----:B------:R-:W-:Y:S02]  /*3380*/  UIADD3 UR60, UPT, UPT, UR64, 0x2, URZ ;  /* 0x00000002403c7890 */ /* 0x000fe4000fffe0ff */
[----:B------:R-:W-:Y:S01]  /*3390*/  @UP1 ULEA UR34, UR14, UR5, 0x3 ;  /* 0x000000050e221291 */ /* 0x000fe2000f8e18ff */
[----:B------:R-:W-:Y:S01]  /*33a0*/  LOP3.LUT R8, R8, UR35, RZ, 0x3c, !PT ;  /* 0x0000002308087c12 */ /* 0x000fe2000f8e3cff */
[----:B------:R-:W-:Y:S02]  /*33b0*/  UIADD3 UR58, UPT, UPT, UR62, 0x2, URZ ;  /* 0x000000023e3a7890 */ /* 0x000fe4000fffe0ff */
[----:B------:R-:W-:Y:S01]  /*33c0*/  UIADD3 UR56, UPT, UPT, UR64, 0x4, URZ ;  /* 0x0000000440387890 */ /* 0x000fe2000fffe0ff */
[----:B-1----:R-:W-:Y:S01]  /*33d0*/  @P0 SHF.L.U32 R0, R8, 0x1f, RZ ;  /* 0x0000001f08000819 */ /* 0x002fe200000006ff */
[----:B------:R-:W-:Y:S02]  /*33e0*/  UIADD3 UR54, UPT, UPT, UR62, 0x4, URZ ;  /* 0x000000043e367890 */ /* 0x000fe4000fffe0ff */
[----:B------:R-:W-:Y:S01]  /*33f0*/  UIADD3 UR52, UPT, UPT, UR64, 0x6, URZ ;  /* 0x0000000640347890 */ /* 0x000fe2000fffe0ff */
[----:B------:R2:W3:Y:S01]  /*3400*/  @P0 SYNCS.PHASECHK.TRANS64.TRYWAIT P2, [UR34], R0 ;  /* 0x00000000ff0005a7 */ /* 0x0004e20008041122 */
[----:B------:R-:W-:Y:S02]  /*3410*/  UIADD3 UR50, UPT, UPT, UR62, 0x6, URZ ;  /* 0x000000063e327890 */ /* 0x000fe4000fffe0ff */
        /* <DEDUP_REMOVED lines=9> */
[----:B------:R-:W-:Y:S01]  /*34b0*/  UIADD3 UR12, UPT, UPT, UR12, -0x1, URZ ;  /* 0xffffffff0c0c7890 */ /* 0x000fe2000fffe0ff */
[----:B------:R-:W-:Y:S01]  /*34c0*/  UMOV UR65, 0x40004040 ;  /* 0x4000404000417882 */ /* 0x000fe20000000000 */
[----:B------:R-:W-:Y:S01]  /*34d0*/  UMOV UR63, 0x40004040 ;  /* 0x40004040003f7882 */ /* 0x000fe20000000000 */
[----:B------:R-:W-:Y:S01]  /*34e0*/  UMOV UR61, 0x40004040 ;  /* 0x40004040003d7882 */ /* 0x000fe20000000000 */
[----:B------:R2:W-:Y:S01]  /*34f0*/  UTCHMMA gdesc[UR62], gdesc[UR64], tmem[UR7], tmem[UR32], idesc[UR33], UP4 ;  /* 0x00ff20403e0075ea */ /* 0x0005e2000a000007 */
[----:B------:R-:W-:Y:S01]  /*3500*/  UPLOP3.LUT UP4, UPT, UPT, UPT, UPT, 0x80, 0x8 ;  /* 0x000000000008789c */ /* 0x000fe20003f8f070 */
[----:B------:R-:W-:Y:S01]  /*3510*/  UMOV UR59, 0x40004040 ;  /* 0x40004040003b7882 */ /* 0x000fe20000000000 */
[----:B------:R-:W-:Y:S01]  /*3520*/  UMOV UR57, 0x40004040 ;  /* 0x4000404000397882 */ /* 0x000fe20000000000 */
[----:B------:R2:W-:Y:S01]  /*3530*/  UTCHMMA gdesc[UR58], gdesc[UR60], tmem[UR7], tmem[UR30], idesc[UR31], UPT ;  /* 0x00ff1e3c3a0075ea */ /* 0x0005e2000b800007 */
        /* <DEDUP_REMOVED lines=14> */
[----:B------:R-:W-:Y:S01]  /*3620*/  UMOV UR35, 0x40004040 ;  /* 0x4000404000237882 */ /* 0x000fe20000000000 */
[----:B------:R2:W-:Y:S01]  /*3630*/  UTCHMMA gdesc[UR38], gdesc[UR40], tmem[UR7], tmem[UR20], idesc[UR21], UPT ;  /* 0x00ff1428260075ea */ /* 0x0005e2000b800007 */
[----:B------:R2:W-:Y:S01]  /*3640*/  UTCHMMA gdesc[UR34], gdesc[UR36], tmem[UR7], tmem[UR18], idesc[UR19], UPT ;  /* 0x00ff1224220075ea */ /* 0x0005e2000b800007 */
[----:B------:R2:W-:Y:S01]  /*3650*/  UTCBAR [UR11], URZ ;  /* 0x000000ff0b0073e9 */ /* 0x0005e200080000ff */
[----:B------:R-:W-:Y:S01]  /*3660*/  UMOV UR17, UR14 ;  /* 0x0000000e00117c82 */ /* 0x000fe20008000000 */
[----:B------:R-:W-:Y:S05]  /*3670*/  BRA.U UP0, `(.L_x_57) ;  /* 0xfffffffd00007547 */ /* 0x000fea000b83ffff */
.L_x_54:
[----:B------:R-:W-:Y:S01]  /*3680*/  UIADD3 UR15, UPT, UPT, UR15, 0x1, URZ ;  /* 0x000000010f0f7890 */ /* 0x000fe2000fffe0ff */
[C---:B------:R-:W-:Y:S01]  /*3690*/  ISETP.NE.AND P0, PT, R10.reuse, 0x2, PT ;  /* 0x000000020a00780c */ /* 0x040fe20003f05270 */
[----:B--2---:R-:W-:Y:S02]  /*36a0*/  UIADD3 UR7, UPT, UPT, UR6, 0x90, URZ ;  /* 0x0000009006077890 */ /* 0x004fe4000fffe0ff */
[----:B------:R-:W-:Y:S01]  /*36b0*/  UISETP.NE.AND UP0, UPT, UR15, 0x4, UPT ;  /* 0x000000040f00788c */ /* 0x000fe2000bf05270 */
[----:B-1----:R-:W-:Y:S02]  /*36c0*/  SEL R0, RZ, 0x1, P0 ;  /* 0x00000001ff007807 */ /* 0x002fe40000000000 */
[----:B------:R-:W-:Y:S01]  /*36d0*/  SEL R10, R10, RZ, P0 ;  /* 0x000000ff0a0a7207 */ /* 0x000fe20000000000 */
[----:B------:R-:W-:Y:S01]  /*36e0*/  USEL UR6, URZ, 0x1, UP0 ;  /* 0x00000001ff067887 */ /* 0x000fe20008000000 */
[----:B------:R-:W-:Y:S01]  /*36f0*/  LOP3.LUT R9, R9, R0, RZ, 0x3c, !PT ;  /* 0x0000000009097212 */ /* 0x000fe200078e3cff */
[----:B------:R-:W-:Y:S01]  /*3700*/  USEL UR15, UR15, URZ, UP0 ;  /* 0x000000ff0f0f7287 */ /* 0x000fe20008000000 */
[----:B------:R1:W-:Y:S03]  /*3710*/  UTCBAR [UR7], URZ ;  /* 0x000000ff070073e9 */ /* 0x0003e600080000ff */
[----:B------:R-:W-:Y:S01]  /*3720*/  LOP3.LUT R11, R11, UR6, RZ, 0x3c, !PT ;  /* 0x000000060b0b7c12 */ /* 0x000fe2000f8e3cff */
[----:B------:R-:W-:Y:S07]  /*3730*/  @P1 BRA `(.L_x_58) ;  /* 0xfffffff800381947 */ /* 0x000fee000383ffff */
[----:B------:R-:W2:Y:S01]  /*3740*/  S2UR UR4, SR_CgaCtaId ;  /* 0x00000000000479c3 */ /* 0x000ea20000008800 */
[----:B------:R-:W-:Y:S01]  /*3750*/  ELECT P0, URZ, PT ;  /* 0x0000000000ff782f */ /* 0x000fe20003800000 */
[----:B------:R-:W-:Y:S01]  /*3760*/  IMAD.MOV.U32 R0, RZ, RZ, 0x1 ;  /* 0x00000001ff007424 */ /* 0x000fe200078e00ff */
[----:B------:R-:W-:Y:S01]  /*3770*/  UIADD3 UR5, UPT, UPT, UR5, 0xb0, URZ ;  /* 0x000000b005057890 */ /* 0x000fe2000fffe0ff */
[----:B------:R-:W-:Y:S01]  /*3780*/  SHF.L.U32 R3, R11, 0x1f, RZ ;  /* 0x0000001f0b037819 */ /* 0x000fe200000006ff */
[----:B------:R-:W-:-:S03]  /*3790*/  UMOV UR6, 0x40 ;  /* 0x0000004000067882 */ /* 0x000fc60000000000 */
[----:B------:R-:W-:Y:S01]  /*37a0*/  UVIRTCOUNT.DEALLOC.SMPOOL 0x80 ;  /* 0x000000800000784c */ /* 0x000fe20000000000 */
[----:B--2---:R-:W-:Y:S02]  /*37b0*/  ULEA UR4, UR4, UR6, 0x18 ;  /* 0x0000000604047291 */ /* 0x004fe4000f8ec0ff */
[----:B------:R-:W-:-:S07]  /*37c0*/  ULEA UR6, UR15, UR5, 0x3 ;  /* 0x000000050f067291 */ /* 0x000fce000f8e18ff */
[----:B------:R2:W-:Y:S02]  /*37d0*/  @P0 STS.U8 [UR4+0x1c], R0 ;  /* 0x00001c00ff000988 */ /* 0x0005e40008000004 */
[----:B------:R-:W4:Y:S02]  /*37e0*/  SYNCS.PHASECHK.TRANS64.TRYWAIT P0, [UR6], R3 ;  /* 0x00000003ff0075a7 */ /* 0x000f240008001106 */
[----:B--2-4-:R-:W-:Y:S05]  /*37f0*/  @!P0 BRA `(.L_x_59) ;  /* 0x0000003c00d08947 */ /* 0x014fea0003800000 */
.L_x_132:
[----:B-1----:R-:W-:-:S04]  /*3800*/  UIADD3 UR7, UPT, UPT, UR15, 0x1, URZ ;  /* 0x000000010f077890 */ /* 0x002fc8000fffe0ff */
[----:B------:R-:W-:-:S04]  /*3810*/  UISETP.NE.AND UP0, UPT, UR7, 0x4, UPT ;  /* 0x000000040700788c */ /* 0x000fc8000bf05270 */
[----:B------:R-:W-:Y:S02]  /*3820*/  USEL UR8, URZ, 0x1, UP0 ;  /* 0x00000001ff087887 */ /* 0x000fe40008000000 */
[----:B------:R-:W-:-:S04]  /*3830*/  USEL UR7, UR7, URZ, UP0 ;  /* 0x000000ff07077287 */ /* 0x000fc80008000000 */
[----:B------:R-:W-:Y:S01]  /*3840*/  ULEA UR6, UR7, UR5, 0x3 ;  /* 0x0000000507067291 */ /* 0x000fe2000f8e18ff */
[----:B------:R-:W-:-:S04]  /*3850*/  LOP3.LUT R2, R11, UR8, RZ, 0x3c, !PT ;  /* 0x000000080b027c12 */ /* 0x000fc8000f8e3cff */
[----:B--2---:R-:W-:-:S04]  /*3860*/  SHF.L.U32 R3, R2, 0x1f, RZ ;  /* 0x0000001f02037819 */ /* 0x004fc800000006ff */
[----:B------:R-:W1:Y:S02]  /*3870*/  SYNCS.PHASECHK.TRANS64.TRYWAIT P0, [UR6], R3 ;  /* 0x00000003ff0075a7 */ /* 0x000e640008001106 */
[----:B-1----:R-:W-:Y:S05]  /*3880*/  @!P0 BRA `(.L_x_60) ;  /* 0x0000003c00c48947 */ /* 0x002fea0003800000 */
.L_x_134:
        /* <DEDUP_REMOVED lines=9> */
.L_x_136:
[----:B------:R-:W-:-:S04]  /*3920*/  UIADD3 UR7, UPT, UPT, UR7, 0x1, URZ ;  /* 0x0000000107077890 */ /* 0x000fc8000fffe0ff */
[----:B------:R-:W-:-:S04]  /*3930*/  UISETP.NE.AND UP0, UPT, UR7, 0x4, UPT ;  /* 0x000000040700788c */ /* 0x000fc8000bf05270 */
[----:B------:R-:W-:Y:S02]  /*3940*/  USEL UR6, URZ, 0x1, UP0 ;  /* 0x00000001ff067887 */ /* 0x000fe40008000000 */
[----:B------:R-:W-:-:S04]  /*3950*/  USEL UR7, UR7, URZ, UP0 ;  /* 0x000000ff07077287 */ /* 0x000fc80008000000 */
[----:B------:R-:W-:Y:S01]  /*3960*/  ULEA UR7, UR7, UR5, 0x3 ;  /* 0x0000000507077291 */ /* 0x000fe2000f8e18ff */
[----:B-1----:R-:W-:-:S04]  /*3970*/  LOP3.LUT R3, R2, UR6, RZ, 0x3c, !PT ;  /* 0x0000000602037c12 */ /* 0x002fc8000f8e3cff */
[----:B------:R-:W-:-:S04]  /*3980*/  SHF.L.U32 R3, R3, 0x1f, RZ ;  /* 0x0000001f03037819 */ /* 0x000fc800000006ff */
[----:B------:R-:W1:Y:S02]  /*3990*/  SYNCS.PHASECHK.TRANS64.TRYWAIT P0, [UR7], R3 ;  /* 0x00000003ff0075a7 */ /* 0x000e640008001107 */
[----:B-1----:R-:W-:Y:S05]  /*39a0*/  @!P0 BRA `(.L_x_62) ;  /* 0x0000003c00ac8947 */ /* 0x002fea0003800000 */
.L_x_138:
[----:B------:R-:W-:Y:S01]  /*39b0*/  NOP ;  /* 0x0000000000007918 */ /* 0x000fe20000000000 */
[----:B-1----:R-:W1:Y:S01]  /*39c0*/  LDS R0, [UR4+0x14] ;  /* 0x00001404ff007984 */ /* 0x002e620008000800 */
[----:B------:R-:W-:Y:S01]  /*39d0*/  ULOP3.LUT UR6, UR16, 0xffff, URZ, 0xc0, !UPT ;  /* 0x0000ffff10067892 */ /* 0x000fe2000f8ec0ff */
[----:B------:R-:W-:Y:S01]  /*39e0*/  UMOV UR8, 0xffff ;  /* 0x0000ffff00087882 */ /* 0x000fe20000000000 */
[----:B------:R-:W-:Y:S02]  /*39f0*/  UMOV UR5, 0x1 ;  /* 0x0000000100057882 */ /* 0x000fe40000000000 */
[----:B------:R-:W-:-:S04]  /*3a00*/  USHF.R.U32.HI UR6, URZ, 0x5, UR6 ;  /* 0x00000005ff067899 */ /* 0x000fc80008011606 */
[----:B------:R-:W-:Y:S02]  /*3a10*/  USHF.L.U32 UR8, UR8, UR6, URZ ;  /* 0x0000000608087299 */ /* 0x000fe400080006ff */
[----:B------:R-:W-:-:S04]  /*3a20*/  USHF.L.U32 UR5, UR5, UR6, URZ ;  /* 0x0000000605057299 */ /* 0x000fc800080006ff */
[----:B-1----:R-:W-:-:S04]  /*3a30*/  LOP3.LUT R0, R0, UR8, RZ, 0xc0, !PT ;  /* 0x0000000800007c12 */ /* 0x002fc8000f8ec0ff */
[----:B------:R-:W-:-:S13]  /*3a40*/  ISETP.NE.AND P0, PT, R0, UR8, PT ;  /* 0x0000000800007c0c */ /* 0x000fda000bf05270 */
[----:B------:R-:W-:Y:S05]  /*3a50*/  @P0 BRA `(.L_x_63) ;  /* 0x0000000000580947 */ /* 0x000fea0003800000 */
[----:B------:R-:W1:Y:S02]  /*3a60*/  LDS R0, [UR4+0x18] ;  /* 0x00001804ff007984 */ /* 0x000e640008000800 */
[----:B-1----:R-:W-:-:S04]  /*3a70*/  LOP3.LUT R0, R0, UR5, RZ, 0xc0, !PT ;  /* 0x0000000500007c12 */ /* 0x002fc8000f8ec0ff */
[----:B------:R-:W-:-:S13]  /*3a80*/  ISETP.NE.AND P0, PT, R0, UR5, PT ;  /* 0x0000000500007c0c */ /* 0x000fda000bf05270 */
[----:B------:R-:W-:Y:S05]  /*3a90*/  @P0 BRA `(.L_x_64) ;  /* 0x00000000003c0947 */ /* 0x000fea0003800000 */
[----:B------:R-:W1:Y:S01]  /*3aa0*/  S2R R2, SR_LANEID ;  /* 0x0000000000027919 */ /* 0x000e620000000000 */
[----:B------:R-:W-:Y:S01]  /*3ab0*/  ULOP3.LUT UR8, URZ, UR8, URZ, 0x33, !UPT ;  /* 0x00000008ff087292 */ /* 0x000fe2000f8e33ff */
[----:B------:R-:W-:Y:S01]  /*3ac0*/  LOP3.LUT R4, RZ, UR5, RZ, 0x33, !PT ;  /* 0x00000005ff047c12 */ /* 0x000fe2000f8e33ff */
[----:B------:R-:W-:Y:S02]  /*3ad0*/  VOTEU.ANY UR7, UPT, PT ;  /* 0x0000000000077886 */ /* 0x000fe400038e0100 */
[----:B------:R-:W-:Y:S01]  /*3ae0*/  UFLO.U32 UR7, UR7 ;  /* 0x00000007000772bd */ /* 0x000fe200080e0000 */
[----:B------:R-:W2:Y:S01]  /*3af0*/  REDUX UR5, R4 ;  /* 0x00000000040573c4 */ /* 0x000ea20000000000 */
[----:B------:R-:W-:-:S06]  /*3b00*/  IMAD.U32 R0, RZ, RZ, UR8 ;  /* 0x00000008ff007e24 */ /* 0x000fcc000f8e00ff */
[----:B------:R4:W-:Y:S01]  /*3b10*/  UTCATOMSWS.AND URZ, UR8 ;  /* 0x0000000800ff79e3 */ /* 0x0009e20008000000 */
[----:B------:R-:W3:Y:S01]  /*3b20*/  REDUX UR6, R0 ;  /* 0x00000000000673c4 */ /* 0x000ee20000000000 */
[----:B-1----:R-:W-:Y:S01]  /*3b30*/  ISETP.EQ.U32.AND P0, PT, R2, UR7, PT ;  /* 0x0000000702007c0c */ /* 0x002fe2000bf02070 */
[----:B--2---:R-:W-:Y:S01]  /*3b40*/  IMAD.U32 R2, RZ, RZ, UR5 ;  /* 0x00000005ff027e24 */ /* 0x004fe2000f8e00ff */
[----:B---3--:R-:W-:-:S11]  /*3b50*/  MOV R3, UR6 ;  /* 0x0000000600037c02 */ /* 0x008fd60008000f00 */
[----:B------:R4:W-:Y:S04]  /*3b60*/  @P0 ATOMS.AND RZ, [UR4+0x14], R3 ;  /* 0x00001403ffff098c */ /* 0x0009e8000a800004 */
[----:B------:R4:W-:Y:S01]  /*3b70*/  @P0 ATOMS.AND RZ, [UR4+0x18], R2 ;  /* 0x00001802ffff098c */ /* 0x0009e2000a800004 */
[----:B------:R-:W-:Y:S05]  /*3b80*/  BRA `(.L_x_65) ;  /* 0x0000000000147947 */ /* 0x000fea0003800000 */
.L_x_64:
[----:B------:R-:W-:Y:S02]  /*3b90*/  MOV R2, 0x3bb0 ;  /* 0x00003bb000027802 */ /* 0x000fe40000000f00 */
[----:B---3-5:R-:W-:Y:S05]  /*3ba0*/  CALL.REL.NOINC `($__internal_0_$__cuda_sm10x_tcgen05_guardrail_trap_col_being_dealloced_not_returned_by_alloc) ;  /* 0x0000004000207944 */ /* 0x028fea0003c00000 */
[----:B------:R-:W-:Y:S05]  /*3bb0*/  BRA `(.L_x_65) ;  /* 0x0000000000087947 */ /* 0x000fea0003800000 */
.L_x_63:
[----:B------:R-:W-:Y:S02]  /*3bc0*/  MOV R2, 0x3be0 ;  /* 0x00003be000027802 */ /* 0x000fe40000000f00 */
[----:B---3-5:R-:W-:Y:S05]  /*3bd0*/  CALL.REL.NOINC `($__internal_2_$__cuda_sm10x_tcgen05_guardrail_trap_unallocated_columns_being_dealloced) ;  /* 0x00000040002c7944 */ /* 0x028fea0003c00000 */
.L_x_65:
[----:B------:R-:W-:Y:S01]  /*3be0*/  NOP ;  /* 0x0000000000007918 */ /* 0x000fe20000000000 */
[----:B----4-:R-:W-:Y:S05]  /*3bf0*/  EXIT ;  /* 0x000000000000794d */ /* 0x010fea0003800000 */
.L_x_47:
[----:B------:R-:W-:-:S09]  /*3c00*/  UISETP.NE.OR UP2, UPT, UR8, 0x3, !UP2 ;  /* 0x000000030800788c */ /* 0x000fd2000d745670 */
[----:B------:R-:W-:Y:S05]  /*3c10*/  BRA.U UP2, `(.L_x_66) ;  /* 0x0000000d02b07547 */ /* 0x000fea000b800000 */
[----:B------:R-:W1:Y:S01]  /*3c20*/  LDC R0, c[0x0][0xb30] ;  /* 0x0002cc00ff007b82 */ /* 0x000e620000000800 */
[----:B------:R-:W2:Y:S01]  /*3c30*/  LDCU.64 UR8, c[0x0][0x888] ;  /* 0x00011100ff0877ac */ /* 0x000ea20008000a00 */
[----:B------:R-:W-:Y:S02]  /*3c40*/  HFMA2 R25, -RZ, RZ, 0, 0 ;  /* 0x00000000ff197431 */ /* 0x000fe400000001ff */
[----:B------:R-:W-:Y:S01]  /*3c50*/  IMAD.MOV.U32 R34, RZ, RZ, 0x1 ;  /* 0x00000001ff227424 */ /* 0x000fe200078e00ff */
[----:B------:R-:W-:Y:S01]  /*3c60*/  MOV R23, 0x2000 ;  /* 0x0000200000177802 */ /* 0x000fe20000000f00 */
[----:B------:R-:W4:Y:S01]  /*3c70*/  LDCU.64 UR4, c[0x0][0x890] ;  /* 0x00011200ff0477ac */ /* 0x000f220008000a00 */
[----:B------:R-:W-:Y:S01]  /*3c80*/  IMAD.MOV.U32 R27, RZ, RZ, RZ ;  /* 0x000000ffff1b7224 */ /* 0x000fe200078e00ff */
[----:B------:R-:W3:Y:S01]  /*3c90*/  LDC R19, c[0x0][0x370] ;  /* 0x0000dc00ff137b82 */ /* 0x000ee20000000800 */
[----:B------:R-:W-:Y:S01]  /*3ca0*/  UMOV UR7, 0x400 ;  /* 0x0000040000077882 */ /* 0x000fe20000000000 */
[----:B------:R-:W-:-:S02]  /*3cb0*/  UPLOP3.LUT UP1, UPT, UPT, UPT, UPT, 0x40, 0x4 ;  /* 0x000000000004789c */ /* 0x000fc40003f2e870 */
[----:B------:R-:W-:Y:S01]  /*3cc0*/  ULEA UR7, UR37, UR7, 0x18 ;  /* 0x0000000725077291 */ /* 0x000fe2000f8ec0ff */
[----:B------:R-:W-:-:S03]  /*3cd0*/  UMOV UR13, URZ ;  /* 0x000000ff000d7c82 */ /* 0x000fc60008000000 */
[----:B------:R-:W3:Y:S01]  /*3ce0*/  LDC R2, c[0x0][0xb0c] ;  /* 0x0002c300ff027b82 */ /* 0x000ee20000000800 */
[----:B--2---:R-:W-:Y:S02]  /*3cf0*/  UISETP.NE.U32.AND UP3, UPT, UR8, URZ, UPT ;  /* 0x000000ff0800728c */ /* 0x004fe4000bf65070 */
[----:B----4-:R-:W-:-:S05]  /*3d00*/  UISETP.NE.U32.AND UP4, UPT, UR4, URZ, UPT ;  /* 0x000000ff0400728c */ /* 0x010fca000bf85070 */
[----:B------:R-:W2:Y:S01]  /*3d10*/  LDC R18, c[0x0][0xb20] ;  /* 0x0002c800ff127b82 */ /* 0x000ea20000000800 */
[----:B-1----:R-:W-:Y:S01]  /*3d20*/  ISETP.NE.AND P1, PT, R0, 0x1, PT ;  /* 0x000000010000780c */ /* 0x002fe20003f25270 */
[----:B------:R-:W-:Y:S02]  /*3d30*/  UISETP.NE.AND.EX UP3, UPT, UR9, URZ, UPT, UP3 ;  /* 0x000000ff0900728c */ /* 0x000fe4000bf65330 */
[----:B------:R-:W-:-:S04]  /*3d40*/  UISETP.NE.AND.EX UP4, UPT, UR5, URZ, UPT, UP4 ;  /* 0x000000ff0500728c */ /* 0x000fc8000bf85340 */
[----:B-----5:R-:W1:Y:S08]  /*3d50*/  LDC.64 R32, c[0x0][0x348] ;  /* 0x0000d200ff207b82 */ /* 0x020e700000000a00 */
[----:B------:R-:W4:Y:S08]  /*3d60*/  LDC.64 R16, c[0x0][0xb10] ;  /* 0x0002c400ff107b82 */ /* 0x000f300000000a00 */
[----:B------:R-:W1:Y:S08]  /*3d70*/  LDC.64 R6, c[0x0][0xb18] ;  /* 0x0002c600ff067b82 */ /* 0x000e700000000a00 */
[----:B------:R-:W1:Y:S08]  /*3d80*/  LDC.64 R4, c[0x0][0xb28] ;  /* 0x0002ca00ff047b82 */ /* 0x000e700000000a00 */
[----:B--23--:R-:W1:Y:S02]  /*3d90*/  LDC R22, c[0x0][0x374] ;  /* 0x0000dd00ff167b82 */ /* 0x00ce640000000800 */
.L_x_75:
[----:B------:R-:W-:Y:S02]  /*3da0*/  LEA R0, R27, UR7, 0x3 ;  /* 0x000000071b007c11 */ /* 0x000fe4000f8e18ff */
[----:B------:R-:W-:Y:S02]  /*3db0*/  SHF.L.U32 R3, R25, 0x1f, RZ ;  /* 0x0000001f19037819 */ /* 0x000fe400000006ff */
[----:B------:R-:W-:Y:S02]  /*3dc0*/  LEA R28, R27, UR7, 0x4 ;  /* 0x000000071b1c7c11 */ /* 0x000fe4000f8e20ff */
[----:B--2---:R-:W2:Y:S02]  /*3dd0*/  SYNCS.PHASECHK.TRANS64.TRYWAIT P0, [R0+URZ+0x70], R3 ;  /* 0x00007003000075a7 */ /* 0x004ea400080011ff */
[----:B--2---:R-:W-:Y:S05]  /*3de0*/  @!P0 BRA `(.L_x_67) ;  /* 0x0000003800b48947 */ /* 0x004fea0003800000 */
.L_x_139:
[----:B------:R-:W-:Y:S01]  /*3df0*/  ISETP.GE.AND P0, PT, R26, 0x1, PT ;  /* 0x000000011a00780c */ /* 0x000fe20003f06270 */
[----:B------:R-:W3:Y:S01]  /*3e00*/  LDS.128 R28, [R28+0x100] ;  /* 0x000100001c1c7984 */ /* 0x000ee20000000c00 */
[----:B--2---:R-:W-:Y:S01]  /*3e10*/  VIADD R0, R0, 0x80 ;  /* 0x0000008000007836 */ /* 0x004fe20000000000 */
[----:B------:R-:W-:Y:S01]  /*3e20*/  @!PT LDS RZ, [RZ] ;  /* 0x00000000fffff984 */ /* 0x000fe20000000800 */
[----:B------:R-:W-:Y:S01]  /*3e30*/  @!PT LDS RZ, [RZ] ;  /* 0x00000000fffff984 */ /* 0x000fe20000000800 */
[----:B------:R-:W-:Y:S01]  /*3e40*/  @!PT LDS RZ, [RZ] ;  /* 0x00000000fffff984 */ /* 0x000fe20000000800 */
[----:B------:R-:W-:Y:S01]  /*3e50*/  @!PT LDS RZ, [RZ] ;  /* 0x00000000fffff984 */ /* 0x000fe20000000800 */
[----:B------:R2:W-:Y:S06]  /*3e60*/  MEMBAR.ALL.CTA ;  /* 0x0000000000007992 */ /* 0x0005ec0000008000 */
[----:B--2---:R-:W2:Y:S01]  /*3e70*/  FENCE.VIEW.ASYNC.S ;  /* 0x00000000000073c6 */ /* 0x004ea20000000000 */
[----:B------:R-:W-:Y:S04]  /*3e80*/  PRMT R0, RZ, 0x654, R0 ;  /* 0x00000654ff007816 */ /* 0x000fe80000000000 */
[----:B--2---:R2:W-:Y:S01]  /*3e90*/  SYNCS.ARRIVE.TRANS64.RED.A1T0 RZ, [R0+URZ], RZ ;  /* 0x000000ff00ff79a7 */ /* 0x0045e200081004ff */
[----:B---3--:R-:W-:Y:S11]  /*3ea0*/  LOP3.LUT P3, RZ, R30, 0x1, RZ, 0xc0, !PT ;  /* 0x000000011eff7812 */ /* 0x008ff6000786c0ff */
[----:B------:R-:W-:Y:S02]  /*3eb0*/  @!UPT UIADD3 URZ, UPT, UPT, URZ, URZ, URZ ;  /* 0x000000fffffff290 */ /* 0x000fe4000fffe0ff */
[----:B------:R-:W-:Y:S02]  /*3ec0*/  @P3 MOV R13, R28 ;  /* 0x0000001c000d3202 */ /* 0x000fe40000000f00 */
[----:B------:R-:W-:Y:S01]  /*3ed0*/  @P3 LOP3.LUT R8, R29, 0xffff, RZ, 0xc0, !PT ;  /* 0x0000ffff1d083812 */ /* 0x000fe200078ec0ff */
[----:B--2---:R-:W-:Y:S06]  /*3ee0*/  @!P0 BRA `(.L_x_68) ;  /* 0x0000000000a48947 */ /* 0x004fec0003800000 */
[----:B-1----:R-:W-:Y:S01]  /*3ef0*/  IMAD.HI.U32 R37, R22, R7, RZ ;  /* 0x0000000716257227 */ /* 0x002fe200078e00ff */
[----:B------:R-:W-:Y:S02]  /*3f00*/  ISETP.NE.AND P0, PT, R6, 0x1, PT ;  /* 0x000000010600780c */ /* 0x000fe40003f05270 */
[----:B------:R-:W-:Y:S01]  /*3f10*/  ISETP.NE.AND P2, PT, R26, 0x1, PT ;  /* 0x000000011a00780c */ /* 0x000fe20003f45270 */
[----:B----4-:R-:W-:Y:S01]  /*3f20*/  IMAD.HI.U32 R36, R19, R16, RZ ;  /* 0x0000001013247227 */ /* 0x010fe200078e00ff */
[----:B------:R-:W-:Y:S02]  /*3f30*/  SHF.R.U32.HI R37, RZ, R18, R37 ;  /* 0x00000012ff257219 */ /* 0x000fe40000011625 */
[----:B------:R-:W-:Y:S01]  /*3f40*/  ISETP.NE.AND P4, PT, R2, 0x1, PT ;  /* 0x000000010200780c */ /* 0x000fe20003f85270 */
[----:B------:R-:W-:Y:S01]  /*3f50*/  IMAD.HI.U32 R38, R13, R16, RZ ;  /* 0x000000100d267227 */ /* 0x000fe200078e00ff */
[----:B------:R-:W-:Y:S02]  /*3f60*/  SHF.R.U32.HI R36, RZ, R17, R36 ;  /* 0x00000011ff247219 */ /* 0x000fe40000011624 */
[----:B------:R-:W-:Y:S01]  /*3f70*/  SEL R3, R22, R37, !P0 ;  /* 0x0000002516037207 */ /* 0x000fe20004000000 */
[C---:B------:R-:W-:Y:S01]  /*3f80*/  IMAD.HI.U32 R37, R8.reuse, R7, RZ ;  /* 0x0000000708257227 */ /* 0x040fe200078e00ff */
[----:B------:R-:W-:Y:S02]  /*3f90*/  SEL R11, R19, R36, !P4 ;  /* 0x00000024130b7207 */ /* 0x000fe40006000000 */
[----:B------:R-:W-:Y:S01]  /*3fa0*/  SHF.R.U32.HI R38, RZ, R17, R38 ;  /* 0x00000011ff267219 */ /* 0x000fe20000011626 */
[----:B------:R-:W-:Y:S01]  /*3fb0*/  IMAD.HI.U32 R40, R3, R4, RZ ;  /* 0x0000000403287227 */ /* 0x000fe200078e00ff */
[----:B------:R-:W-:Y:S03]  /*3fc0*/  SHF.R.U32.HI R37, RZ, R18, R37 ;  /* 0x00000012ff257219 */ /* 0x000fe60000011625 */
[----:B------:R-:W-:Y:S01]  /*3fd0*/  IMAD.HI.U32 R36, R11, R4, RZ ;  /* 0x000000040b247227 */ /* 0x000fe200078e00ff */
[----:B------:R-:W-:Y:S02]  /*3fe0*/  @P2 SHF.R.U32.HI R3, RZ, R5, R40 ;  /* 0x00000005ff032219 */ /* 0x000fe40000011628 */
[----:B------:R-:W-:Y:S02]  /*3ff0*/  SEL R9, R8, R37, !P0 ;  /* 0x0000002508097207 */ /* 0x000fe40004000000 */
[----:B------:R-:W-:Y:S01]  /*4000*/  @P2 SHF.R.U32.HI R11, RZ, R5, R36 ;  /* 0x00000005ff0b2219 */ /* 0x000fe20000011624 */
[C---:B------:R-:W-:Y:S01]  /*4010*/  IMAD R10, R26.reuse, R3, RZ ;  /* 0x000000031a0a7224 */ /* 0x040fe200078e02ff */
[----:B------:R-:W-:Y:S01]  /*4020*/  SEL R3, R13, R38, !P4 ;  /* 0x000000260d037207 */ /* 0x000fe20006000000 */
[C---:B------:R-:W-:Y:S03]  /*4030*/  IMAD.HI.U32 R14, R9.reuse, R4, RZ ;  /* 0x00000004090e7227 */ /* 0x040fe600078e00ff */
[----:B------:R-:W-:Y:S01]  /*4040*/  ISETP.GE.AND P0, PT, R9, R10, PT ;  /* 0x0000000a0900720c */ /* 0x000fe20003f06270 */
[C---:B------:R-:W-:Y:S01]  /*4050*/  IMAD R12, R26.reuse, R11, RZ ;  /* 0x0000000b1a0c7224 */ /* 0x040fe200078e02ff */
[-C--:B------:R-:W-:Y:S04]  /*4060*/  SHF.R.U32.HI R14, RZ, R5.reuse, R14 ;  /* 0x00000005ff0e7219 */ /* 0x080fe8000001160e */
[----:B------:R-:W-:Y:S02]  /*4070*/  ISETP.GE.OR P0, PT, R3, R12, P0 ;  /* 0x0000000c0300720c */ /* 0x000fe40000706670 */
[----:B------:R-:W-:Y:S05]  /*4080*/  SEL R15, R9, R14, !P2 ;  /* 0x0000000e090f7207 */ /* 0x000fea0005000000 */
[----:B------:R-:W-:Y:S04]  /*4090*/  IMAD.MOV R14, RZ, RZ, -R15 ;  /* 0x000000ffff0e7224 */ /* 0x000fe800078e0a0f */
[----:B------:R-:W-:Y:S02]  /*40a0*/  IMAD R14, R26, R14, R9 ;  /* 0x0000000e1a0e7224 */ /* 0x000fe400078e0209 */
[C---:B------:R-:W-:Y:S05]  /*40b0*/  @!P0 IMAD.HI.U32 R10, R3.reuse, R4, RZ ;  /* 0x00000004030a8227 */ /* 0x040fea00078e00ff */
[----:B------:R-:W-:Y:S04]  /*40c0*/  @!P0 SHF.R.U32.HI R10, RZ, R5, R10 ;  /* 0x00000005ff0a8219 */ /* 0x000fe8000001160a */
[----:B------:R-:W-:Y:S01]  /*40d0*/  @!P0 SEL R0, R3, R10, !P2 ;  /* 0x0000000a03008207 */ /* 0x000fe20005000000 */
[----:B------:R-:W-:Y:S03]  /*40e0*/  IMAD.MOV R10, RZ, RZ, -R3 ;  /* 0x000000ffff0a7224 */ /* 0x000fe600078e0a03 */
[----:B------:R-:W-:Y:S01]  /*40f0*/  @!P0 IADD3 R15, PT, PT, R15, -R0, RZ ;  /* 0x800000000f0f8210 */ /* 0x000fe20007ffe0ff */
[----:B------:R-:W-:Y:S01]  /*4100*/  @!P0 IMAD R0, R11, R14, R0 ;  /* 0x0000000e0b008224 */ /* 0x000fe200078e0200 */
[----:B------:R-:W-:Y:S01]  /*4110*/  IADD3 R11, PT, PT, -R9, RZ, RZ ;  /* 0x000000ff090b7210 */ /* 0x000fe20007ffe1ff */
[----:B------:R-:W-:Y:S02]  /*4120*/  IMAD R13, R2, R10, R13 ;  /* 0x0000000a020d7224 */ /* 0x000fe400078e020d */
[----:B------:R-:W-:Y:S02]  /*4130*/  @!P0 IMAD R9, R15, R26, R3 ;  /* 0x0000001a0f098224 */ /* 0x000fe400078e0203 */
[----:B------:R-:W-:Y:S02]  /*4140*/  @!P0 IMAD.MOV.U32 R3, RZ, RZ, R0 ;  /* 0x000000ffff038224 */ /* 0x000fe400078e0000 */
[----:B------:R-:W-:Y:S02]  /*4150*/  IMAD R8, R6, R11, R8 ;  /* 0x0000000b06087224 */ /* 0x000fe400078e0208 */
[----:B------:R-:W-:Y:S02]  /*4160*/  IMAD R13, R3, R2, R13 ;  /* 0x00000002030d7224 */ /* 0x000fe400078e020d */
[----:B------:R-:W-:Y:S02]  /*4170*/  IMAD R8, R9, R6, R8 ;  /* 0x0000000609087224 */ /* 0x000fe400078e0208 */
.L_x_68:
[----:B------:R-:W-:Y:S05]  /*4180*/  BRA.U UP1, `(.L_x_69) ;  /* 0x0000000101107547 */ /* 0x000fea000b800000 */
[----:B------:R-:W-:Y:S04]  /*4190*/  MOV R0, UR6 ;  /* 0x0000000600007c02 */ /* 0x000fe80008000f00 */
[----:B------:R-:W-:Y:S04]  /*41a0*/  SHF.L.U32 R3, R0, 0x1f, RZ ;  /* 0x0000001f00037819 */ /* 0x000fe800000006ff */
[----:B------:R-:W2:Y:S02]  /*41b0*/  SYNCS.PHASECHK.TRANS64.TRYWAIT P0, [UR7+0x68], R3 ;  /* 0x00006803ff0075a7 */ /* 0x000ea40008001107 */
[----:B--2---:R-:W-:Y:S05]  /*41c0*/  @!P0 BRA `(.L_x_70) ;  /* 0x0000003400d08947 */ /* 0x004fea0003800000 */
.L_x_69:
[----:B------:R-:W-:Y:S02]  /*41d0*/  R2UR UR11, R21 ;  /* 0x00000000150b72ca */ /* 0x000fe400000e0000 */
[----:B------:R-:W-:Y:S02]  /*41e0*/  R2UR UR10, R20 ;  /* 0x00000000140a72ca */ /* 0x000fe400000e0000 */
[----:B------:R-:W-:Y:S04]  /*41f0*/  ISETP.NE.U32.AND P2, PT, RZ, UR4, PT ;  /* 0x00000004ff007c0c */ /* 0x000fe8000bf45070 */
[----:B------:R-:W-:Y:S05]  /*4200*/  ISETP.NE.AND.EX P2, PT, RZ, UR5, PT, P2 ;  /* 0x00000005ff007c0c */ /* 0x000fea000bf45320 */
[----:B------:R-:W-:Y:S02]  /*4210*/  USHF.L.U32 UR11, UR11, 0x6, URZ ;  /* 0x000000060b0b7899 */ /* 0x000fe400080006ff */
[----:B------:R-:W-:Y:S01]  /*4220*/  USHF.L.U32 UR10, UR10, 0x6, URZ ;  /* 0x000000060a0a7899 */ /* 0x000fe200080006ff */
[----:B------:R-:W-:Y:S11]  /*4230*/  BRA.U !UP4, `(.L_x_71) ;  /* 0x000000010c347547 */ /* 0x000ff6000b800000 */
[----:B------:R-:W-:Y:S01]  /*4240*/  UPLOP3.LUT UP0, UPT, UPT, UPT, UP3, 0x80, 0x8 ;  /* 0x000000000008789c */ /* 0x000fe20003f0f030 */
[----:B--2---:R-:W-:Y:S02]  /*4250*/  HFMA2 R0, -RZ, RZ, 0, 5.9604644775390625e-08 ;  /* 0x00000001ff007431 */ /* 0x004fe400000001ff */
[----:B------:R-:W-:Y:S03]  /*4260*/  IMAD.MOV.U32 R67, RZ, RZ, 0x1 ;  /* 0x00000001ff437424 */ /* 0x000fe600078e00ff */
[----:B------:R-:W-:Y:S05]  /*4270*/  PLOP3.LUT P0, PT, PT, PT, UP0, 0x80, 0x8 ;  /* 0x000000000008781c */ /* 0x000fea0003f0f008 */
[----:B------:R-:W2:Y:S01]  /*4280*/  @UP0 LDCU.64 UR14, c[0x0][0x888] ;  /* 0x00011100ff0e07ac */ /* 0x000ea20008000a00 */
[----:B------:R-:W-:Y:S07]  /*4290*/  @UP0 UIMAD UR8, UR36, UR4, URZ ;  /* 0x00000004240802a4 */ /* 0x000fee000f8e02ff */
[----:B------:R-:W-:Y:S01]  /*42a0*/  @!P0 PRMT R67, R0, 0x7610, R67 ;  /* 0x0000761000438816 */ /* 0x000fe20000000043 */
[----:B--2---:R-:W-:Y:S03]  /*42b0*/  @UP0 UIMAD.WIDE UR14, UR8, 0x4, UR14 ;  /* 0x00000004080e08a5 */ /* 0x004fe6000f8e020e */
[----:B------:R-:W2:Y:S03]  /*42c0*/  @!UP0 LDCU UR8, c[0x0][0x880] ;  /* 0x00011000ff0887ac */ /* 0x000ea60008000800 */
[----:B------:R-:W-:Y:S01]  /*42d0*/  IMAD.U32 R10, RZ, RZ, UR14 ;  /* 0x0000000eff0a7e24 */ /* 0x000fe2000f8e00ff */
[----:B------:R-:W-:Y:S05]  /*42e0*/  MOV R11, UR15 ;  /* 0x0000000f000b7c02 */ /* 0x000fea0008000f00 */
[----:B------:R3:W5:Y:S02]  /*42f0*/  @P0 LDG.E R35, desc[UR46][R10.64] ;  /* 0x0000002e0a230981 */ /* 0x000764000c1e1900 */
[----:B--23--:R-:W-:Y:S07]  /*4300*/  @!P0 IMAD.U32 R35, RZ, RZ, UR8 ;  /* 0x00000008ff238e24 */ /* 0x00cfee000f8e00ff */
.L_x_71:
[----:B-----5:R-:W-:Y:S01]  /*4310*/  @!P2 FSETP.EQ.AND P0, PT, R35, RZ, PT ;  /* 0x000000ff2300a20b */ /* 0x020fe20003f02000 */
[----:B------:R-:W-:Y:S01]  /*4320*/  @!UPT UIADD3 URZ, UPT, UPT, URZ, URZ, URZ ;  /* 0x000000fffffff290 */ /* 0x000fe2000fffe0ff */
[----:B------:R-:W-:Y:S11]  /*4330*/  @!P2 BRA `(.L_x_72) ;  /* 0x000000000014a947 */ /* 0x000ff60003800000 */
[----:B------:R-:W-:Y:S02]  /*4340*/  LOP3.LUT P2, RZ, R67, 0xff, RZ, 0xc0, !PT ;  /* 0x000000ff43ff7812 */ /* 0x000fe4000784c0ff */
[----:B------:R-:W-:Y:S04]  /*4350*/  PLOP3.LUT P0, PT, PT, PT, UP0, 0x80, 0x8 ;  /* 0x000000000008781c */ /* 0x000fe80003f0f008 */
[----:B------:R-:W-:Y:S07]  /*4360*/  PLOP3.LUT P0, PT, P0, PT, PT, 0x8, 0x80 ;  /* 0x000000000080781c */ /* 0x000fee000070e170 */
[----:B------:R-:W-:Y:S11]  /*4370*/  @P2 FSETP.EQ.AND P0, PT, R35, RZ, PT ;  /* 0x000000ff2300220b */ /* 0x000ff60003f02000 */
[----:B------:R-:W-:Y:S02]  /*4380*/  @!UPT UIADD3 URZ, UPT, UPT, URZ, URZ, URZ ;  /* 0x000000fffffff290 */ /* 0x000fe4000fffe0ff */
.L_x_72:
[----:B------:R-:W-:Y:S01]  /*4390*/  ULEA UR15, UR13, UR7, 0x3 ;  /* 0x000000070d0f7291 */ /* 0x000fe2000f8e18ff */
[----:B--2---:R-:W-:Y:S02]  /*43a0*/  SHF.L.U32 R3, R34, 0x1f, RZ ;  /* 0x0000001f22037819 */ /* 0x004fe400000006ff */
[----:B------:R-:W-:Y:S04]  /*43b0*/  ELECT P4, URZ, PT ;  /* 0x0000000000ff782f */ /* 0x000fe80003880000 */
[----:B------:R-:W-:Y:S02]  /*43c0*/  PLOP3.LUT P4, PT, P0, P4, PT, 0xf2, 0x2f ;  /* 0x00000000002f781c */ /* 0x000fe40000789e72 */
[----:B------:R-:W2:Y:S11]  /*43d0*/  SYNCS.PHASECHK.TRANS64.TRYWAIT P2, [UR15+0x48], R3 ;  /* 0x00004803ff0075a7 */ /* 0x000eb6000804110f */
[----:B-1----:R-:W-:Y:S05]  /*43e0*/  @!P4 IADD3 R20, P0, PT, R32, 0x580, RZ ;  /* 0x000005802014c810 */ /* 0x002fea0007f1e0ff */
[----:B------:R-:W-:Y:S01]  /*43f0*/  @!P4 IMAD.X R12, RZ, RZ, R33, P0 ;  /* 0x000000ffff0cc224 */ /* 0x000fe200000e0621 */
[----:B--2---:R-:W-:Y:S07]  /*4400*/  @!P2 BRA `(.L_x_73) ;  /* 0x000000340058a947 */ /* 0x004fee0003800000 */
.L_x_142:
[----:B------:R-:W2:Y:S01]  /*4410*/  LDC.64 R14, c[0x0][0xb10] ;  /* 0x0002c400ff0e7b82 */ /* 0x000ea20000000a00 */
[----:B------:R-:W-:Y:S01]  /*4420*/  @!P4 R2UR UR8, R12 ;  /* 0x000000000c08c2ca */ /* 0x000fe200000e0000 */
[----:B------:R-:W-:Y:S01]  /*4430*/  VOTEU.ALL UP2, P4 ;  /* 0x0000000000ff7886 */ /* 0x000fe20002040000 */
[----:B------:R-:W-:Y:S01]  /*4440*/  @!P4 R2UR UR9, R20 ;  /* 0x000000001409c2ca */ /* 0x000fe200000e0000 */
[----:B------:R-:W-:Y:S01]  /*4450*/  VOTEU.ALL UP1, P4 ;  /* 0x0000000000ff7886 */ /* 0x000fe20002020000 */
[----:B------:R-:W-:Y:S03]  /*4460*/  UMOV UR20, 0x0 ;  /* 0x0000000000147882 */ /* 0x000fe60000000000 */
[----:B------:R-:W3:Y:S01]  /*4470*/  LDC.64 R10, c[0x0][0xb18] ;  /* 0x0002c600ff0a7b82 */ /* 0x000ee20000000a00 */
[----:B------:R-:W-:Y:S01]  /*4480*/  UMOV UR21, 0x10000000 ;  /* 0x1000000000157882 */ /* 0x000fe20000000000 */
[----:B------:R-:W-:Y:S01]  /*4490*/  UMOV UR12, UR36 ;  /* 0x00000024000c7c82 */ /* 0x000fe20008000000 */
[----:B------:R-:W-:Y:S01]  /*44a0*/  UIADD3 UR14, UPT, UPT, UR13, 0x1, URZ ;  /* 0x000000010d0e7890 */ /* 0x000fe2000fffe0ff */
[----:B------:R-:W-:Y:S01]  /*44b0*/  @P3 SHF.R.U32.HI R24, RZ, 0x10, R29 ;  /* 0x00000010ff183819 */ /* 0x000fe2000001161d */
[----:B------:R-:W-:Y:S03]  /*44c0*/  VIADD R27, R27, 0x1 ;  /* 0x000000011b1b7836 */ /* 0x000fe60000000000 */
[----:B-1----:R-:W1:Y:S01]  /*44d0*/  @!P1 LDC R0, c[0x0][0xb20] ;  /* 0x0002c800ff009b82 */ /* 0x002e620000000800 */
[----:B------:R-:W-:Y:S01]  /*44e0*/  UISETP.NE.AND UP5, UPT, UR14, 0x3, UPT ;  /* 0x000000030e00788c */ /* 0x000fe2000bfa5270 */
[----:B------:R-:W-:Y:S01]  /*44f0*/  IMAD.U32 R21, RZ, RZ, UR8 ;  /* 0x00000008ff157e24 */ /* 0x000fe2000f8e00ff */
[----:B------:R-:W-:Y:S05]  /*4500*/  @!UP2 ULEA UR8, UR13, UR7, 0xd ;  /* 0x000000070d08a291 */ /* 0x000fea000f8e68ff */
[----:B------:R-:W5:Y:S01]  /*4510*/  @!P1 LDC R3, c[0x0][0xb0c] ;  /* 0x0002c300ff039b82 */ /* 0x000f620000000800 */
[----:B------:R-:W-:Y:S01]  /*4520*/  IMAD.U32 R20, RZ, RZ, UR9 ;  /* 0x00000009ff147e24 */ /* 0x000fe2000f8e00ff */
[----:B------:R-:W-:Y:S01]  /*4530*/  UIADD3 UR9, UPT, UPT, UR15, 0x30, URZ ;  /* 0x000000300f097890 */ /* 0x000fe2000fffe0ff */
[----:B------:R-:W-:Y:S01]  /*4540*/  @!P4 R2UR UR19, R21 ;  /* 0x000000001513c2ca */ /* 0x000fe200000e0000 */
[----:B------:R-:W-:Y:S02]  /*4550*/  @!UP2 UIADD3 UR8, UPT, UPT, UR8, 0x400, URZ ;  /* 0x000004000808a890 */ /* 0x000fe4000fffe0ff */
[----:B------:R-:W-:Y:S01]  /*4560*/  @!P4 R2UR UR18, R20 ;  /* 0x000000001412c2ca */ /* 0x000fe200000e0000 */
[----:B------:R-:W-:Y:S01]  /*4570*/  @!P4 IMAD.MOV.U32 R20, RZ, RZ, 0x2000 ;  /* 0x00002000ff14c424 */ /* 0x000fe200078e00ff */
[----:B------:R-:W-:Y:S02]  /*4580*/  UPRMT UR16, UR37, 0x654, UR9 ;  /* 0x0000065425107896 */ /* 0x000fe40008000009 */
[----:B------:R-:W-:Y:S02]  /*4590*/  USEL UR17, URZ, 0x1, UP5 ;  /* 0x00000001ff117887 */ /* 0x000fe4000a800000 */
[----:B------:R-:W-:Y:S04]  /*45a0*/  USEL UR14, UR14, URZ, UP5 ;  /* 0x000000ff0e0e7287 */ /* 0x000fe8000a800000 */
[----:B------:R-:W-:Y:S01]  /*45b0*/  ULEA UR13, UR14, UR7, 0x3 ;  /* 0x000000070e0d7291 */ /* 0x000fe2000f8e18ff */
[----:B------:R-:W-:Y:S02]  /*45c0*/  LOP3.LUT R34, R34, UR17, RZ, 0x3c, !PT ;  /* 0x0000001122227c12 */ /* 0x000fe4000f8e3cff */
[----:B------:R1:W-:Y:S01]  /*45d0*/  @!UP1 UTMALDG.3D [UR8], [UR18], desc[UR20] ;  /* 0x00001408120095b4 */ /* 0x0003e20008011000 */
[----:B------:R1:W-:Y:S01]  /*45e0*/  @!P4 SYNCS.ARRIVE.TRANS64.RED.A0TR RZ, [UR15+0x30], R20 ;  /* 0x00003014ffffc9a7 */ /* 0x0003e2000830040f */
[----:B------:R-:W-:Y:S02]  /*45f0*/  SHF.L.U32 R12, R34, 0x1f, RZ ;  /* 0x0000001f220c7819 */ /* 0x000fe400000006ff */
[----:B-----5:R-:W-:Y:S01]  /*4600*/  @!P1 ISETP.NE.AND P2, PT, R3, 0x1, PT ;  /* 0x000000010300980c */ /* 0x020fe20003f45270 */
[C---:B--2---:R-:W-:Y:S01]  /*4610*/  @!P1 IMAD.HI.U32 R14, R13.reuse, R14, RZ ;  /* 0x0000000e0d0e9227 */ /* 0x044fe200078e00ff */
[----:B---3--:R-:W-:Y:S03]  /*4620*/  @!P1 ISETP.NE.AND P0, PT, R10, 0x1, PT ;  /* 0x000000010a00980c */ /* 0x008fe60003f05270 */
[C---:B------:R-:W-:Y:S01]  /*4630*/  @!P1 IMAD.HI.U32 R11, R8.reuse, R11, RZ ;  /* 0x0000000b080b9227 */ /* 0x040fe200078e00ff */
[----:B------:R-:W-:Y:S04]  /*4640*/  @!P1 SHF.R.U32.HI R14, RZ, R15, R14 ;  /* 0x0000000fff0e9219 */ /* 0x000fe8000001160e */
[----:B-1----:R-:W-:Y:S01]  /*4650*/  @!P1 SHF.R.U32.HI R9, RZ, R0, R11 ;  /* 0x00000000ff099219 */ /* 0x002fe2000001160b */
[----:B------:R-:W-:Y:S01]  /*4660*/  SYNCS.ARRIVE.TRANS64.RED.A1T0 RZ, [UR16], RZ ;  /* 0x000000ffffff79a7 */ /* 0x000fe20008100410 */
[----:B------:R-:W-:Y:S02]  /*4670*/  @!P1 SEL R14, R13, R14, !P2 ;  /* 0x0000000e0d0e9207 */ /* 0x000fe40005000000 */
[----:B------:R-:W-:Y:S01]  /*4680*/  @!P1 SEL R9, R8, R9, !P0 ;  /* 0x0000000908099207 */ /* 0x000fe20004000000 */
[----:B------:R-:W1:Y:S04]  /*4690*/  SYNCS.PHASECHK.TRANS64.TRYWAIT P5, [UR13+0x48], R12 ;  /* 0x0000480cff0075a7 */ /* 0x000e6800080a110d */
[----:B------:R-:W-:Y:S02]  /*46a0*/  @!P1 IMAD.IADD R0, R9, 0x1, -R14 ;  /* 0x0000000109009824 */ /* 0x000fe400078e0a0e */
[----:B------:R-:W-:Y:S02]  /*46b0*/  @!P1 IMAD.IADD R9, R14, 0x1, -R9 ;  /* 0x000000010e099824 */ /* 0x000fe400078e0a09 */
[----:B------:R-:W-:Y:S02]  /*46c0*/  @!P1 IMAD R13, R0, R3, R13 ;  /* 0x00000003000d9224 */ /* 0x000fe400078e020d */
[----:B------:R-:W-:Y:S01]  /*46d0*/  @!P1 IMAD R8, R9, R10, R8 ;  /* 0x0000000a09089224 */ /* 0x000fe200078e0208 */
[----:B-1----:R-:W-:Y:S06]  /*46e0*/  @!P5 BRA `(.L_x_74) ;  /* 0x0000003000b8d947 */ /* 0x002fec0003800000 */
.L_x_144:
[----:B-1----:R-:W-:Y:S01]  /*46f0*/  @!P4 IADD3 R3, P0, PT, R32, 0x580, RZ ;  /* 0x000005802003c810 */ /* 0x002fe20007f1e0ff */
[----:B------:R-:W-:Y:S01]  /*4700*/  UMOV UR18, 0x0 ;  /* 0x0000000000127882 */ /* 0x000fe20000000000 */
[----:B------:R-:W-:Y:S01]  /*4710*/  UMOV UR19, 0x10000000 ;  /* 0x1000000000137882 */ /* 0x000fe20000000000 */
[----:B------:R-:W-:Y:S01]  /*4720*/  VOTEU.ALL UP1, P4 ;  /* 0x0000000000ff7886 */ /* 0x000fe20002020000 */
[----:B------:R-:W-:Y:S01]  /*4730*/  @!P4 R2UR UR9, R3 ;  /* 0x000000000309c2ca */ /* 0x000fe200000e0000 */
[----:B------:R-:W-:Y:S01]  /*4740*/  @!P4 IMAD.X R0, RZ, RZ, R33, P0 ;  /* 0x000000ffff00c224 */ /* 0x000fe200000e0621 */
[----:B------:R-:W-:Y:S01]  /*4750*/  UMOV UR12, UR36 ;  /* 0x00000024000c7c82 */ /* 0x000fe20008000000 */
[----:B------:R-:W-:Y:S01]  /*4760*/  @P3 R2UR UR36, R24 ;  /* 0x00000000182432ca */ /* 0x000fe200000e0000 */
[----:B------:R-:W-:Y:S01]  /*4770*/  @!UP1 ULEA UR15, UR14, UR7, 0xd ;  /* 0x000000070e0f9291 */ /* 0x000fe2000f8e68ff */
[----:B------:R-:W-:Y:S01]  /*4780*/  ISETP.NE.AND P0, PT, R27, 0x2, PT ;  /* 0x000000021b00780c */ /* 0x000fe20003f05270 */
[----:B------:R-:W-:Y:S01]  /*4790*/  @!UP1 UIADD3 UR10, UPT, UPT, UR10, 0x20, URZ ;  /* 0x000000200a0a9890 */ /* 0x000fe2000fffe0ff */
[----:B------:R-:W-:Y:S01]  /*47a0*/  @!P4 R2UR UR8, R0 ;  /* 0x000000000008c2ca */ /* 0x000fe200000e0000 */
[----:B------:R-:W-:Y:S01]  /*47b0*/  IMAD.IADD R20, R8, 0x1, R66 ;  /* 0x0000000108147824 */ /* 0x000fe200078e0242 */
[----:B------:R-:W-:Y:S01]  /*47c0*/  SEL R0, RZ, 0x1, P0 ;  /* 0x00000001ff007807 */ /* 0x000fe20000000000 */
[----:B------:R-:W-:Y:S01]  /*47d0*/  IMAD.IADD R21, R13, 0x1, R68 ;  /* 0x000000010d157824 */ /* 0x000fe200078e0244 */
[----:B------:R-:W-:Y:S02]  /*47e0*/  SEL R27, R27, RZ, P0 ;  /* 0x000000ff1b1b7207 */ /* 0x000fe40000000000 */
[----:B------:R-:W-:Y:S01]  /*47f0*/  IMAD.U32 R10, RZ, RZ, UR9 ;  /* 0x00000009ff0a7e24 */ /* 0x000fe2000f8e00ff */
[----:B------:R-:W-:Y:S01]  /*4800*/  UIADD3 UR9, UPT, UPT, UR13, 0x30, URZ ;  /* 0x000000300d097890 */ /* 0x000fe2000fffe0ff */
[----:B------:R-:W-:Y:S03]  /*4810*/  LOP3.LUT R25, R25, R0, RZ, 0x3c, !PT ;  /* 0x0000000019197212 */ /* 0x000fe600078e3cff */
[----:B------:R-:W-:Y:S02]  /*4820*/  @!P4 R2UR UR16, R10 ;  /* 0x000000000a10c2ca */ /* 0x000fe400000e0000 */
[----:B------:R-:W-:Y:S01]  /*4830*/  IMAD.U32 R11, RZ, RZ, UR8 ;  /* 0x00000008ff0b7e24 */ /* 0x000fe2000f8e00ff */
[----:B------:R-:W-:Y:S01]  /*4840*/  @!UP1 UIADD3 UR8, UPT, UPT, UR15, 0x400, URZ ;  /* 0x000004000f089890 */ /* 0x000fe2000fffe0ff */
[----:B------:R-:W-:Y:S01]  /*4850*/  VOTEU.ALL UP1, P4 ;  /* 0x0000000000ff7886 */ /* 0x000fe20002020000 */
[----:B------:R-:W-:Y:S02]  /*4860*/  UPRMT UR15, UR37, 0x654, UR9 ;  /* 0x00000654250f7896 */ /* 0x000fe40008000009 */
[----:B------:R-:W-:Y:S11]  /*4870*/  @!P4 R2UR UR17, R11 ;  /* 0x000000000b11c2ca */ /* 0x000ff600000e0000 */
[----:B------:R-:W-:Y:S02]  /*4880*/  @!UPT UIADD3 URZ, UPT, UPT, URZ, URZ, URZ ;  /* 0x000000fffffff290 */ /* 0x000fe4000fffe0ff */
[----:B------:R2:W-:Y:S01]  /*4890*/  @!UP1 UTMALDG.3D [UR8], [UR16], desc[UR18] ;  /* 0x00001208100095b4 */ /* 0x0005e20008011000 */
[----:B------:R2:W-:Y:S01]  /*48a0*/  @!P4 SYNCS.ARRIVE.TRANS64.RED.A0TR RZ, [UR13+0x30], R23 ;  /* 0x00003017ffffc9a7 */ /* 0x0005e2000830040d */
[----:B------:R-:W-:Y:S04]  /*48b0*/  UIADD3 UR13, UPT, UPT, UR14, 0x1, URZ ;  /* 0x000000010e0d7890 */ /* 0x000fe8000fffe0ff */
[----:B------:R-:W-:Y:S04]  /*48c0*/  UISETP.NE.AND UP1, UPT, UR13, 0x3, UPT ;  /* 0x000000030d00788c */ /* 0x000fe8000bf25270 */
[----:B------:R-:W-:Y:S02]  /*48d0*/  USEL UR14, URZ, 0x1, UP1 ;  /* 0x00000001ff0e7887 */ /* 0x000fe40008800000 */
[----:B------:R-:W-:Y:S02]  /*48e0*/  USEL UR13, UR13, URZ, UP1 ;  /* 0x000000ff0d0d7287 */ /* 0x000fe40008800000 */
[----:B------:R-:W-:Y:S02]  /*48f0*/  UPLOP3.LUT UP1, UPT, UPT, UPT, UPT, 0x80, 0x8 ;  /* 0x000000000008789c */ /* 0x000fe40003f2f070 */
[----:B------:R-:W-:Y:S01]  /*4900*/  LOP3.LUT R34, R34, UR14, RZ, 0x3c, !PT ;  /* 0x0000000e22227c12 */ /* 0x000fe2000f8e3cff */
[----:B------:R-:W-:Y:S01]  /*4910*/  SYNCS.ARRIVE.TRANS64.RED.A1T0 RZ, [UR15], RZ ;  /* 0x000000ffffff79a7 */ /* 0x000fe2000810040f */
[----:B------:R-:W-:Y:S07]  /*4920*/  @P3 BRA `(.L_x_75) ;  /* 0xfffffff4001c3947 */ /* 0x000fee000383ffff */
[----:B------:R-:W-:Y:S01]  /*4930*/  UIADD3 UR7, UPT, UPT, UR7, 0x48, URZ ;  /* 0x0000004807077890 */ /* 0x000fe2000fffe0ff */
[----:B------:R-:W-:-:S03]  /*4940*/  SHF.L.U32 R3, R34, 0x1f, RZ ;  /* 0x0000001f22037819 */ /* 0x000fc600000006ff */
[----:B------:R-:W-:-:S09]  /*4950*/  ULEA UR4, UR13, UR7, 0x3 ;  /* 0x000000070d047291 */ /* 0x000fd2000f8e18ff */
[----:B------:R-:W1:Y:S02]  /*4960*/  SYNCS.PHASECHK.TRANS64.TRYWAIT P0, [UR4], R3 ;  /* 0x00000003ff0075a7 */ /* 0x000e640008001104 */
[----:B-1----:R-:W-:Y:S05]  /*4970*/  @!P0 BRA `(.L_x_76) ;  /* 0x00000030002c8947 */ /* 0x002fea0003800000 */
.L_x_146:
        /* <DEDUP_REMOVED lines=9> */
.L_x_148:
[----:B------:R-:W-:-:S04]  /*4a10*/  UIADD3 UR5, UPT, UPT, UR5, 0x1, URZ ;  /* 0x0000000105057890 */ /* 0x000fc8000fffe0ff */
[----:B------:R-:W-:-:S04]  /*4a20*/  UISETP.NE.AND UP0, UPT, UR5, 0x3, UPT ;  /* 0x000000030500788c */ /* 0x000fc8000bf05270 */
[----:B------:R-:W-:Y:S02]  /*4a30*/  USEL UR4, URZ, 0x1, UP0 ;  /* 0x00000001ff047887 */ /* 0x000fe40008000000 */
[----:B------:R-:W-:-:S04]  /*4a40*/  USEL UR5, UR5, URZ, UP0 ;  /* 0x000000ff05057287 */ /* 0x000fc80008000000 */
[----:B------:R-:W-:Y:S01]  /*4a50*/  ULEA UR5, UR5, UR7, 0x3 ;  /* 0x0000000705057291 */ /* 0x000fe2000f8e18ff */
[----:B-1----:R-:W-:-:S04]  /*4a60*/  LOP3.LUT R3, R34, UR4, RZ, 0x3c, !PT ;  /* 0x0000000422037c12 */ /* 0x002fc8000f8e3cff */
[----:B------:R-:W-:Y:S01]  /*4a70*/  SHF.L.U32 R3, R3, 0x1f, RZ ;  /* 0x0000001f03037819 */ /* 0x000fe200000006ff */
[----:B------:R-:W-:-:S07]  /*4a80*/  IMAD.U32 R0, RZ, RZ, UR5 ;  /* 0x00000005ff007e24 */ /* 0x000fce000f8e00ff */
.L_x_78:
[----:B-1----:R1:W3:Y:S02]  /*4a90*/  SYNCS.PHASECHK.TRANS64.TRYWAIT P0, [R0+URZ], R3 ;  /* 0x00000003000075a7 */ /* 0x0022e400080011ff */
[----:B---3--:R-:W-:Y:S05]  /*4aa0*/  @!P0 NANOSLEEP.SYNCS 0x989680 ;  /* 0x009896800000895d */ /* 0x008fea0003900000 */
[----:B------:R-:W3:Y:S02]  /*4ab0*/  @!P0 SYNCS.PHASECHK.TRANS64 P0, [R0+URZ], R3 ;  /* 0x00000003000085a7 */ /* 0x000ee400080010ff */
[----:B--23--:R-:W-:Y:S05]  /*4ac0*/  @P0 EXIT ;  /* 0x000000000000094d */ /* 0x00cfea0003800000 */
[----:B------:R-:W-:Y:S05]  /*4ad0*/  BRA `(.L_x_78) ;  /* 0xfffffffc00ec7947 */ /* 0x000fea000383ffff */
.L_x_66:
[----:B------:R-:W-:-:S06]  /*4ae0*/  UISETP.GE.AND UP1, UPT, UR8, 0x4, UPT ;  /* 0x000000040800788c */ /* 0x000fcc000bf26270 */
[----:B------:R-:W-:-:S13]  /*4af0*/  PLOP3.LUT P0, PT, PT, PT, UP1, 0x80, 0x8 ;  /* 0x000000000008781c */ /* 0x000fda0003f0f018 */
[----:B------:R-:W-:Y:S05]  /*4b00*/  @!P0 EXIT ;  /* 0x000000000000894d */ /* 0x000fea0003800000 */
[----:B------:R-:W-:Y:S01]  /*4b10*/  BAR.SYNC.DEFER_BLOCKING 0x6, 0xa0 ;  /* 0x0182800000007b1d */ /* 0x000fe20000010000 */
[C---:B------:R-:W-:Y:S01]  /*4b20*/  IMAD.SHL.U32 R0, R79.reuse, 0x20, RZ ;  /* 0x000000204f007824 */ /* 0x040fe200078e00ff */
[C---:B------:R-:W-:Y:S01]  /*4b30*/  R2P PR, R79.reuse, 0x6 ;  /* 0x000000064f007804 */ /* 0x040fe20000000000 */
[C---:B------:R-:W-:Y:S02]  /*4b40*/  IMAD.SHL.U32 R72, R79.reuse, 0x4, RZ ;  /* 0x000000044f487824 */ /* 0x040fe400078e00ff */
[C---:B------:R-:W-:Y:S01]  /*4b50*/  IMAD.U32 R32, R79.reuse, 0x10000, RZ ;  /* 0x000100004f207824 */ /* 0x040fe200078e00ff */
[----:B------:R-:W-:Y:S02]  /*4b60*/  UMOV UR48, 0x400 ;  /* 0x0000040000307882 */ /* 0x000fe40000000000 */
[----:B------:R-:W1:Y:S01]  /*4b70*/  LDC R71, c[0x0][0x370] ;  /* 0x0000dc00ff477b82 */ /* 0x000e620000000800 */
[----:B------:R-:W-:Y:S01]  /*4b80*/  ULEA UR48, UR37, UR48, 0x18 ;  /* 0x0000003025307291 */ /* 0x000fe2000f8ec0ff */
[C---:B------:R-:W-:Y:S01]  /*4b90*/  LOP3.LUT R7, R0.reuse, 0xe0, RZ, 0xc0, !PT ;  /* 0x000000e000077812 */ /* 0x040fe200078ec0ff */
[----:B------:R-:W-:Y:S01]  /*4ba0*/  IMAD.SHL.U32 R5, R79, 0x10, RZ ;  /* 0x000000104f057824 */ /* 0x000fe200078e00ff */
[----:B------:R-:W-:Y:S01]  /*4bb0*/  LOP3.LUT R0, R0, 0x100, RZ, 0xc0, !PT ;  /* 0x0000010000007812 */ /* 0x000fe200078ec0ff */
[----:B------:R-:W-:Y:S01]  /*4bc0*/  IMAD.MOV.U32 R78, RZ, RZ, 0x8 ;  /* 0x00000008ff4e7424 */ /* 0x000fe200078e00ff */
[----:B------:R-:W-:Y:S01]  /*4bd0*/  LOP3.LUT R72, R7, 0x1c, R72, 0xf8, !PT ;  /* 0x0000001c07487812 */ /* 0x000fe200078ef848 */
[----:B------:R-:W-:Y:S01]  /*4be0*/  IMAD.MOV.U32 R77, RZ, RZ, 0x10 ;  /* 0x00000010ff4d7424 */ /* 0x000fe200078e00ff */
[----:B------:R-:W2:Y:S01]  /*4bf0*/  LDC R28, c[0x0][0xb0c] ;  /* 0x0002c300ff1c7b82 */ /* 0x000ea20000000800 */
[----:B------:R-:W-:Y:S01]  /*4c00*/  SHF.R.U32.HI R7, RZ, 0x2, R79 ;  /* 0x00000002ff077819 */ /* 0x000fe2000001164f */
[----:B------:R-:W-:Y:S01]  /*4c10*/  IMAD.MOV.U32 R30, RZ, RZ, RZ ;  /* 0x000000ffff1e7224 */ /* 0x000fe200078e00ff */
[----:B------:R-:W-:Y:S01]  /*4c20*/  LOP3.LUT R32, R32, 0x600000, RZ, 0xc0, !PT ;  /* 0x0060000020207812 */ /* 0x000fe200078ec0ff */
[----:B------:R-:W-:Y:S01]  /*4c30*/  IMAD.MOV.U32 R76, RZ, RZ, RZ ;  /* 0x000000ffff4c7224 */ /* 0x000fe200078e00ff */
[----:B------:R-:W-:Y:S01]  /*4c40*/  LOP3.LUT R5, R0, 0x600, R5, 0xf8, !PT ;  /* 0x0000060000057812 */ /* 0x000fe200078ef805 */
[----:B------:R-:W-:Y:S01]  /*4c50*/  IMAD.MOV.U32 R82, RZ, RZ, RZ ;  /* 0x000000ffff527224 */ /* 0x000fe200078e00ff */
[----:B------:R-:W-:Y:S01]  /*4c60*/  LOP3.LUT R72, R72, 0x4, R7, 0x78, !PT ;  /* 0x0000000448487812 */ /* 0x000fe200078e7807 */
[----:B------:R-:W4:Y:S01]  /*4c70*/  LDC R69, c[0x0][0xb20] ;  /* 0x0002c800ff457b82 */ /* 0x000f220000000800 */
[----:B------:R-:W3:Y:S01]  /*4c80*/  LDS R3, [UR48+0x120] ;  /* 0x00012030ff037984 */ /* 0x000ee20008000800 */
[----:B------:R-:W-:Y:S01]  /*4c90*/  LOP3.LUT R79, R79, 0x60, RZ, 0xc0, !PT ;  /* 0x000000604f4f7812 */ /* 0x000fe200078ec0ff */
[----:B------:R-:W-:Y:S01]  /*4ca0*/  IMAD.MOV.U32 R75, RZ, RZ, RZ ;  /* 0x000000ffff4b7224 */ /* 0x000fe200078e00ff */
[----:B------:R-:W-:Y:S01]  /*4cb0*/  LOP3.LUT R72, R5, R72, RZ, 0xfc, !PT ;  /* 0x0000004805487212 */ /* 0x000fe200078efcff */
[----:B------:R-:W1:Y:S01]  /*4cc0*/  LDCU.64 UR54, c[0x0][0x348] ;  /* 0x00006900ff3677ac */ /* 0x000e620008000a00 */
[----:B------:R-:W-:-:S02]  /*4cd0*/  SEL R78, R78, 0xfffffff8, !P1 ;  /* 0xfffffff84e4e7807 */ /* 0x000fc40004800000 */
[----:B------:R-:W1:Y:S01]  /*4ce0*/  LDC R27, c[0x0][0xb30] ;  /* 0x0002cc00ff1b7b82 */ /* 0x000e620000000800 */
[----:B------:R-:W-:Y:S01]  /*4cf0*/  SEL R77, R77, 0xfffffff0, !P2 ;  /* 0xfffffff04d4d7807 */ /* 0x000fe20005000000 */
[----:B------:R-:W1:Y:S01]  /*4d00*/  LDCU.64 UR38, c[0x0][0x888] ;  /* 0x00011100ff2677ac */ /* 0x000e620008000a00 */
[----:B------:R-:W1:Y:S05]  /*4d10*/  LDCU.64 UR44, c[0x0][0x890] ;  /* 0x00011200ff2c77ac */ /* 0x000e6a0008000a00 */
[----:B------:R-:W1:Y:S01]  /*4d20*/  LDC.64 R64, c[0x0][0xb10] ;  /* 0x0002c400ff407b82 */ /* 0x000e620000000a00 */
[----:B------:R-:W-:Y:S01]  /*4d30*/  UMOV UR51, 0x1 ;  /* 0x0000000100337882 */ /* 0x000fe20000000000 */
[----:B------:R-:W-:Y:S01]  /*4d40*/  UMOV UR56, URZ ;  /* 0x000000ff00387c82 */ /* 0x000fe20008000000 */
[----:B------:R-:W-:Y:S01]  /*4d50*/  UIADD3 UR52, UPT, UPT, UR48, 0x400, URZ ;  /* 0x0000040030347890 */ /* 0x000fe2000fffe0ff */
[----:B------:R-:W-:Y:S01]  /*4d60*/  UMOV UR50, URZ ;  /* 0x000000ff00327c82 */ /* 0x000fe20008000000 */
[----:B------:R-:W-:-:S03]  /*4d70*/  UMOV UR49, URZ ;  /* 0x000000ff00317c82 */ /* 0x000fc60008000000 */
[----:B------:R-:W1:Y:S08]  /*4d80*/  LDC.64 R24, c[0x0][0xb18] ;  /* 0x0002c600ff187b82 */ /* 0x000e700000000a00 */
[----:B------:R-:W1:Y:S08]  /*4d90*/  LDC.64 R22, c[0x0][0xb28] ;  /* 0x0002ca00ff167b82 */ /* 0x000e700000000a00 */
[----:B------:R-:W1:Y:S01]  /*4da0*/  LDC.64 R62, c[0x0][0x8b0] ;  /* 0x00022c00ff3e7b82 */ /* 0x000e620000000a00 */
[----:B---3--:R-:W-:-:S07]  /*4db0*/  IMAD.IADD R32, R3, 0x1, R32 ;  /* 0x0000000103207824 */ /* 0x008fce00078e0220 */
[----:B------:R-:W3:Y:S08]  /*4dc0*/  LDC.64 R60, c[0x0][0x8a8] ;  /* 0x00022a00ff3c7b82 */ /* 0x000ef00000000a00 */
[----:B--2-4-:R-:W1:Y:S02]  /*4dd0*/  LDC R70, c[0x0][0x374] ;  /* 0x0000dd00ff467b82 */ /* 0x014e640000000800 */
.L_x_109:
[C---:B------:R-:W-:Y:S02]  /*4de0*/  LEA R0, R82.reuse, UR48, 0x3 ;  /* 0x0000003052007c11 */ /* 0x040fe4000f8e18ff */
[----:B------:R-:W-:Y:S02]  /*4df0*/  SHF.L.U32 R3, R75, 0x1f, RZ ;  /* 0x0000001f4b037819 */ /* 0x000fe400000006ff */
[----:B-1----:R-:W-:Y:S02]  /*4e00*/  LEA R16, R82, UR48, 0x4 ;  /* 0x0000003052107c11 */ /* 0x002fe4000f8e20ff */
[----:B------:R-:W2:Y:S02]  /*4e10*/  SYNCS.PHASECHK.TRANS64.TRYWAIT P0, [R0+URZ+0x70], R3 ;  /* 0x00007003000075a7 */ /* 0x000ea400080011ff */
[----:B--2---:R-:W-:Y:S05]  /*4e20*/  @!P0 BRA `(.L_x_79) ;  /* 0x0000002c00308947 */ /* 0x004fea0003800000 */
.L_x_149:
[----:B------:R-:W4:Y:S01]  /*4e30*/  LDC.64 R12, c[0x0][0xb10] ;  /* 0x0002c400ff0c7b82 */ /* 0x000f220000000a00 */
[----:B------:R-:W3:Y:S01]  /*4e40*/  LDS.128 R16, [R16+0x100] ;  /* 0x0001000010107984 */ /* 0x000ee20000000c00 */
[----:B-1----:R-:W-:Y:S01]  /*4e50*/  ISETP.NE.AND P1, PT, R27, 0x1, PT ;  /* 0x000000011b00780c */ /* 0x002fe20003f25270 */
[----:B--2---:R-:W-:Y:S01]  /*4e60*/  VIADD R0, R0, 0x80 ;  /* 0x0000008000007836 */ /* 0x004fe20000000000 */
[----:B------:R-:W-:Y:S04]  /*4e70*/  ISETP.GE.AND P0, PT, R26, 0x1, PT ;  /* 0x000000011a00780c */ /* 0x000fe80003f06270 */
[----:B------:R-:W1:Y:S01]  /*4e80*/  LDC.64 R10, c[0x0][0xb18] ;  /* 0x0002c600ff0a7b82 */ /* 0x000e620000000a00 */
[----:B------:R-:W-:Y:S01]  /*4e90*/  PRMT R0, RZ, 0x654, R0 ;  /* 0x00000654ff007816 */ /* 0x000fe20000000000 */
[----:B------:R-:W-:Y:S01]  /*4ea0*/  @!PT LDS RZ, [RZ] ;  /* 0x00000000fffff984 */ /* 0x000fe20000000800 */
[----:B------:R-:W-:Y:S01]  /*4eb0*/  @!PT LDS RZ, [RZ] ;  /* 0x00000000fffff984 */ /* 0x000fe20000000800 */
[----:B------:R-:W-:Y:S01]  /*4ec0*/  @!PT LDS RZ, [RZ] ;  /* 0x00000000fffff984 */ /* 0x000fe20000000800 */
[----:B------:R-:W-:Y:S01]  /*4ed0*/  @!PT LDS RZ, [RZ] ;  /* 0x00000000fffff984 */ /* 0x000fe20000000800 */
[----:B------:R2:W-:Y:S06]  /*4ee0*/  MEMBAR.ALL.CTA ;  /* 0x0000000000007992 */ /* 0x0005ec0000008000 */
[----:B--2---:R-:W2:Y:S01]  /*4ef0*/  FENCE.VIEW.ASYNC.S ;  /* 0x00000000000073c6 */ /* 0x004ea20000000000 */
[----:B------:R-:W1:Y:S08]  /*4f00*/  @!P1 LDC R14, c[0x0][0xb20] ;  /* 0x0002c800ff0e9b82 */ /* 0x000e700000000800 */
[----:B------:R-:W1:Y:S01]  /*4f10*/  @!P1 LDC R9, c[0x0][0xb0c] ;  /* 0x0002c300ff099b82 */ /* 0x000e620000000800 */
[----:B--2---:R2:W-:Y:S01]  /*4f20*/  SYNCS.ARRIVE.TRANS64.RED.A1T0 RZ, [R0+URZ], RZ ;  /* 0x000000ff00ff79a7 */ /* 0x0045e200081004ff */
[----:B---3--:R-:W-:Y:S04]  /*4f30*/  LOP3.LUT P4, RZ, R18, 0x1, RZ, 0xc0, !PT ;  /* 0x0000000112ff7812 */ /* 0x008fe8000788c0ff */
[----:B------:R-:W-:Y:S09]  /*4f40*/  P2R R80, PR, RZ, 0x10 ;  /* 0x00000010ff507803 */ /* 0x000ff20000000000 */
[----:B------:R-:W-:Y:S02]  /*4f50*/  @P4 MOV R31, R16 ;  /* 0x00000010001f4202 */ /* 0x000fe40000000f00 */
[----:B------:R-:W-:Y:S01]  /*4f60*/  @P4 LOP3.LUT R29, R17, 0xffff, RZ, 0xc0, !PT ;  /* 0x0000ffff111d4812 */ /* 0x000fe200078ec0ff */
[----:B--2-4-:R-:W-:Y:S06]  /*4f70*/  @!P0 BRA `(.L_x_80) ;  /* 0x0000000000a48947 */ /* 0x014fec0003800000 */
[----:B------:R-:W-:Y:S01]  /*4f80*/  IMAD.HI.U32 R36, R70, R25, RZ ;  /* 0x0000001946247227 */ /* 0x000fe200078e00ff */
[----:B------:R-:W-:Y:S02]  /*4f90*/  ISETP.NE.AND P0, PT, R24, 0x1, PT ;  /* 0x000000011800780c */ /* 0x000fe40003f05270 */
[----:B------:R-:W-:Y:S01]  /*4fa0*/  ISETP.NE.AND P2, PT, R26, 0x1, PT ;  /* 0x000000011a00780c */ /* 0x000fe20003f45270 */
[-C--:B------:R-:W-:Y:S01]  /*4fb0*/  IMAD.HI.U32 R34, R71, R64.reuse, RZ ;  /* 0x0000004047227227 */ /* 0x080fe200078e00ff */
[----:B------:R-:W-:Y:S02]  /*4fc0*/  SHF.R.U32.HI R37, RZ, R69, R36 ;  /* 0x00000045ff257219 */ /* 0x000fe40000011624 */
[----:B------:R-:W-:Y:S01]  /*4fd0*/  ISETP.NE.AND P3, PT, R28, 0x1, PT ;  /* 0x000000011c00780c */ /* 0x000fe20003f65270 */
[----:B------:R-:W-:Y:S01]  /*4fe0*/  IMAD.HI.U32 R40, R29, R25, RZ ;  /* 0x000000191d287227 */ /* 0x000fe200078e00ff */
[----:B------:R-:W-:Y:S02]  /*4ff0*/  SHF.R.U32.HI R34, RZ, R65, R34 ;  /* 0x00000041ff227219 */ /* 0x000fe40000011622 */
[----:B------:R-:W-:Y:S01]  /*5000*/  SEL R3, R70, R37, !P0 ;  /* 0x0000002546037207 */ /* 0x000fe20004000000 */
[----:B------:R-:W-:Y:S01]  /*5010*/  IMAD.HI.U32 R38, R31, R64, RZ ;  /* 0x000000401f267227 */ /* 0x000fe200078e00ff */
[----:B------:R-:W-:Y:S03]  /*5020*/  SEL R7, R71, R34, !P3 ;  /* 0x0000002247077207 */ /* 0x000fe60005800000 */
[-C--:B------:R-:W-:Y:S01]  /*5030*/  IMAD.HI.U32 R34, R3, R22.reuse, RZ ;  /* 0x0000001603227227 */ /* 0x080fe200078e00ff */
[----:B------:R-:W-:Y:S03]  /*5040*/  SHF.R.U32.HI R38, RZ, R65, R38 ;  /* 0x00000041ff267219 */ /* 0x000fe60000011626 */
[----:B------:R-:W-:Y:S01]  /*5050*/  IMAD.HI.U32 R36, R7, R22, RZ ;  /* 0x0000001607247227 */ /* 0x000fe200078e00ff */
[----:B------:R-:W-:Y:S02]  /*5060*/  @P2 SHF.R.U32.HI R3, RZ, R23, R34 ;  /* 0x00000017ff032219 */ /* 0x000fe40000011622 */
[----:B------:R-:W-:Y:S02]  /*5070*/  SHF.R.U32.HI R34, RZ, R69, R40 ;  /* 0x00000045ff227219 */ /* 0x000fe40000011628 */
[----:B------:R-:W-:Y:S01]  /*5080*/  @P2 SHF.R.U32.HI R7, RZ, R23, R36 ;  /* 0x00000017ff072219 */ /* 0x000fe20000011624 */
[C---:B------:R-:W-:Y:S01]  /*5090*/  IMAD R2, R26.reuse, R3, RZ ;  /* 0x000000031a027224 */ /* 0x040fe200078e02ff */
[----:B------:R-:W-:Y:S02]  /*50a0*/  SEL R5, R29, R34, !P0 ;  /* 0x000000221d057207 */ /* 0x000fe40004000000 */
[----:B------:R-:W-:Y:S01]  /*50b0*/  SEL R3, R31, R38, !P3 ;  /* 0x000000261f037207 */ /* 0x000fe20005800000 */
[----:B------:R-:W-:Y:S01]  /*50c0*/  IMAD R4, R26, R7, RZ ;  /* 0x000000071a047224 */ /* 0x000fe200078e02ff */
[C---:B------:R-:W-:Y:S01]  /*50d0*/  ISETP.GE.AND P0, PT, R5.reuse, R2, PT ;  /* 0x000000020500720c */ /* 0x040fe20003f06270 */
[----:B------:R-:W-:Y:S03]  /*50e0*/  IMAD.HI.U32 R6, R5, R22, RZ ;  /* 0x0000001605067227 */ /* 0x000fe600078e00ff */
[----:B------:R-:W-:Y:S01]  /*50f0*/  ISETP.GE.OR P0, PT, R3, R4, P0 ;  /* 0x000000040300720c */ /* 0x000fe20000706670 */
[----:B------:R-:W-:Y:S01]  /*5100*/  IMAD.MOV R4, RZ, RZ, -R3 ;  /* 0x000000ffff047224 */ /* 0x000fe200078e0a03 */
[-C--:B------:R-:W-:Y:S03]  /*5110*/  SHF.R.U32.HI R6, RZ, R23.reuse, R6 ;  /* 0x00000017ff067219 */ /* 0x080fe60000011606 */
[----:B------:R-:W-:Y:S01]  /*5120*/  IMAD R31, R28, R4, R31 ;  /* 0x000000041c1f7224 */ /* 0x000fe200078e021f */
[----:B------:R-:W-:Y:S05]  /*5130*/  SEL R15, R5, R6, !P2 ;  /* 0x00000006050f7207 */ /* 0x000fea0005000000 */
[----:B------:R-:W-:Y:S02]  /*5140*/  IMAD.MOV R6, RZ, RZ, -R15 ;  /* 0x000000ffff067224 */ /* 0x000fe400078e0a0f */
[C---:B------:R-:W-:Y:S04]  /*5150*/  @!P0 IMAD.HI.U32 R2, R3.reuse, R22, RZ ;  /* 0x0000001603028227 */ /* 0x040fe800078e00ff */
[----:B------:R-:W-:Y:S01]  /*5160*/  IMAD R6, R26, R6, R5 ;  /* 0x000000061a067224 */ /* 0x000fe200078e0205 */
[----:B------:R-:W-:Y:S04]  /*5170*/  @!P0 SHF.R.U32.HI R2, RZ, R23, R2 ;  /* 0x00000017ff028219 */ /* 0x000fe80000011602 */
[----:B------:R-:W-:Y:S02]  /*5180*/  @!P0 SEL R0, R3, R2, !P2 ;  /* 0x0000000203008207 */ /* 0x000fe40005000000 */
[----:B------:R-:W-:Y:S02]  /*5190*/  IADD3 R2, PT, PT, -R5, RZ, RZ ;  /* 0x000000ff05027210 */ /* 0x000fe40007ffe1ff */
[----:B------:R-:W-:Y:S01]  /*51a0*/  @!P0 IADD3 R8, PT, PT, R15, -R0, RZ ;  /* 0x800000000f088210 */ /* 0x000fe20007ffe0ff */
[----:B------:R-:W-:Y:S02]  /*51b0*/  @!P0 IMAD R0, R7, R6, R0 ;  /* 0x0000000607008224 */ /* 0x000fe400078e0200 */
[----:B------:R-:W-:Y:S02]  /*51c0*/  IMAD R29, R24, R2, R29 ;  /* 0x00000002181d7224 */ /* 0x000fe400078e021d */
[----:B------:R-:W-:Y:S02]  /*51d0*/  @!P0 IMAD R5, R8, R26, R3 ;  /* 0x0000001a08058224 */ /* 0x000fe400078e0203 */
[----:B------:R-:W-:Y:S04]  /*51e0*/  @!P0 IMAD.MOV.U32 R3, RZ, RZ, R0 ;  /* 0x000000ffff038224 */ /* 0x000fe800078e0000 */
[----:B------:R-:W-:Y:S02]  /*51f0*/  IMAD R31, R3, R28, R31 ;  /* 0x0000001c031f7224 */ /* 0x000fe400078e021f */
[----:B------:R-:W-:Y:S07]  /*5200*/  IMAD R29, R5, R24, R29 ;  /* 0x00000018051d7224 */ /* 0x000fee00078e021d */
.L_x_80:
[----:B-1----:R-:W-:Y:S01]  /*5210*/  @!P1 ISETP.NE.AND P0, PT, R10, 0x1, PT ;  /* 0x000000010a00980c */ /* 0x002fe20003f05270 */
[----:B------:R-:W-:Y:S01]  /*5220*/  @!P1 IMAD.HI.U32 R0, R31, R12, RZ ;  /* 0x0000000c1f009227 */ /* 0x000fe200078e00ff */
[----:B------:R-:W-:Y:S01]  /*5230*/  @!P1 ISETP.NE.AND P2, PT, R9, 0x1, PT ;  /* 0x000000010900980c */ /* 0x000fe20003f45270 */
[----:B------:R-:W-:Y:S01]  /*5240*/  ULOP3.LUT UP0, URZ, UR52, 0x3f0, URZ, 0xc0, !UPT ;  /* 0x000003f034ff7892 */ /* 0x000fe2000f80c0ff */
[----:B------:R-:W-:Y:S01]  /*5250*/  R2UR UR42, R21 ;  /* 0x00000000152a72ca */ /* 0x000fe200000e0000 */
[----:B------:R-:W-:Y:S01]  /*5260*/  @!P1 IMAD.HI.U32 R3, R29, R11, RZ ;  /* 0x0000000b1d039227 */ /* 0x000fe200078e00ff */
[----:B------:R-:W-:Y:S02]  /*5270*/  @!P1 SHF.R.U32.HI R0, RZ, R13, R0 ;  /* 0x0000000dff009219 */ /* 0x000fe40000011600 */
[----:B------:R-:W-:Y:S01]  /*5280*/  R2UR UR41, R20 ;  /* 0x00000000142972ca */ /* 0x000fe200000e0000 */
[----:B------:R-:W-:Y:S01]  /*5290*/  VIADD R82, R82, 0x1 ;  /* 0x0000000152527836 */ /* 0x000fe20000000000 */
[----:B------:R-:W-:Y:S02]  /*52a0*/  @!P1 SHF.R.U32.HI R2, RZ, R14, R3 ;  /* 0x0000000eff029219 */ /* 0x000fe40000011603 */
[----:B------:R-:W-:Y:S02]  /*52b0*/  @!P1 SEL R3, R31, R0, !P2 ;  /* 0x000000001f039207 */ /* 0x000fe40005000000 */
[----:B------:R-:W-:Y:S02]  /*52c0*/  @!P1 SEL R2, R29, R2, !P0 ;  /* 0x000000021d029207 */ /* 0x000fe40004000000 */
[----:B------:R-:W-:Y:S01]  /*52d0*/  @P4 SHF.R.U32.HI R74, RZ, 0x10, R17 ;  /* 0x00000010ff4a4819 */ /* 0x000fe20000011611 */
[----:B------:R-:W-:Y:S02]  /*52e0*/  USHF.L.U32 UR42, UR42, 0x6, URZ ;  /* 0x000000062a2a7899 */ /* 0x000fe400080006ff */
[----:B------:R-:W-:Y:S02]  /*52f0*/  @!P1 IMAD.IADD R0, R2, 0x1, -R3 ;  /* 0x0000000102009824 */ /* 0x000fe400078e0a03 */
[----:B------:R-:W-:Y:S01]  /*5300*/  @!P1 IMAD.IADD R2, R3, 0x1, -R2 ;  /* 0x0000000103029824 */ /* 0x000fe200078e0a02 */
[----:B------:R-:W-:Y:S01]  /*5310*/  USHF.L.U32 UR41, UR41, 0x6, URZ ;  /* 0x0000000629297899 */ /* 0x000fe200080006ff */
[----:B------:R-:W-:Y:S02]  /*5320*/  @!P1 IMAD R31, R0, R9, R31 ;  /* 0x00000009001f9224 */ /* 0x000fe400078e021f */
[----:B------:R-:W-:Y:S01]  /*5330*/  @!P1 IMAD R29, R2, R10, R29 ;  /* 0x0000000a021d9224 */ /* 0x000fe200078e021d */
[----:B------:R-:W-:Y:S08]  /*5340*/  BRA.U !UP0, `(.L_x_81) ;  /* 0x00000001087c7547 */ /* 0x000ff0000b800000 */
[----:B------:R-:W1:Y:S01]  /*5350*/  LDCU.64 UR8, c[0x4][0x80] ;  /* 0x01001000ff0877ac */ /* 0x000e620008000a00 */
[----:B------:R-:W-:Y:S01]  /*5360*/  MOV R2, 0x0 ;  /* 0x0000000000027802 */ /* 0x000fe20000000f00 */
[----:B------:R-:W-:Y:S02]  /*5370*/  HFMA2 R12, -RZ, RZ, 0, 5.9604644775390625e-08 ;  /* 0x00000001ff0c7431 */ /* 0x000fe400000001ff */
[----:B------:R-:W-:Y:S01]  /*5380*/  IMAD.MOV.U32 R8, RZ, RZ, 0x70 ;  /* 0x00000070ff087424 */ /* 0x000fe200078e00ff */
[----:B------:R2:W3:Y:S01]  /*5390*/  LDC.64 R14, c[0x4][R2] ;  /* 0x01000000020e7b82 */ /* 0x0004e20000000a00 */
[----:B------:R-:W4:Y:S01]  /*53a0*/  LDCU.64 UR6, c[0x4][0x88] ;  /* 0x01001100ff0677ac */ /* 0x000f220008000a00 */
[----:B------:R-:W-:Y:S01]  /*53b0*/  IMAD.MOV.U32 R13, RZ, RZ, RZ ;  /* 0x000000ffff0d7224 */ /* 0x000fe200078e00ff */
[----:B------:R-:W2:Y:S01]  /*53c0*/  LDCU.64 UR4, c[0x4][0x8] ;  /* 0x01000100ff0477ac */ /* 0x000ea20008000a00 */
[----:B-1----:R-:W-:Y:S01]  /*53d0*/  MOV R5, UR9 ;  /* 0x0000000900057c02 */ /* 0x002fe20008000f00 */
[----:B------:R-:W-:Y:S01]  /*53e0*/  IMAD.U32 R4, RZ, RZ, UR8 ;  /* 0x00000008ff047e24 */ /* 0x000fe2000f8e00ff */
[----:B----4-:R-:W-:Y:S01]  /*53f0*/  MOV R7, UR7 ;  /* 0x0000000700077c02 */ /* 0x010fe20008000f00 */
[----:B------:R-:W-:Y:S01]  /*5400*/  IMAD.U32 R6, RZ, RZ, UR6 ;  /* 0x00000006ff067e24 */ /* 0x000fe2000f8e00ff */
[----:B--2---:R-:W-:Y:S01]  /*5410*/  MOV R11, UR5 ;  /* 0x00000005000b7c02 */ /* 0x004fe20008000f00 */
[----:B------:R-:W-:Y:S02]  /*5420*/  IMAD.U32 R10, RZ, RZ, UR4 ;  /* 0x00000004ff0a7e24 */ /* 0x000fe4000f8e00ff */
[----:B------:R-:W-:Y:S07]  /*5430*/  LEPC R20, `(.L_x_82) ;  /* 0x000000001014794e */ /* 0x000fee0000000000 */
[----:B---3-5:R-:W-:Y:S05]  /*5440*/  CALL.ABS.NOINC R14 ;  /* 0x000000000e007343 */ /* 0x028fea0003c00000 */
.L_x_82:
[----:B------:R-:W1:Y:S01]  /*5450*/  LDCU.64 UR8, c[0x4][0x80] ;  /* 0x01001000ff0877ac */ /* 0x000e620008000a00 */
[----:B------:R-:W2:Y:S01]  /*5460*/  LDC.64 R2, c[0x4][R2] ;  /* 0x0100000002027b82 */ /* 0x000ea20000000a00 */
[----:B------:R-:W-:Y:S02]  /*5470*/  HFMA2 R12, -RZ, RZ, 0, 5.9604644775390625e-08 ;  /* 0x00000001ff0c7431 */ /* 0x000fe400000001ff */
[----:B------:R-:W-:Y:S02]  /*5480*/  IMAD.MOV.U32 R8, RZ, RZ, 0x70 ;  /* 0x00000070ff087424 */ /* 0x000fe400078e00ff */
[----:B------:R-:W-:Y:S01]  /*5490*/  IMAD.MOV.U32 R13, RZ, RZ, RZ ;  /* 0x000000ffff0d7224 */ /* 0x000fe200078e00ff */
[----:B------:R-:W3:Y:S01]  /*54a0*/  LDCU.64 UR6, c[0x4][0x88] ;  /* 0x01001100ff0677ac */ /* 0x000ee20008000a00 */
[----:B------:R-:W4:Y:S01]  /*54b0*/  LDCU.64 UR4, c[0x4][0x8] ;  /* 0x01000100ff0477ac */ /* 0x000f220008000a00 */
[----:B-1----:R-:W-:Y:S02]  /*54c0*/  MOV R4, UR8 ;  /* 0x0000000800047c02 */ /* 0x002fe40008000f00 */
[----:B------:R-:W-:Y:S02]  /*54d0*/  MOV R5, UR9 ;  /* 0x0000000900057c02 */ /* 0x000fe40008000f00 */
[----:B---3--:R-:W-:Y:S01]  /*54e0*/  MOV R7, UR7 ;  /* 0x0000000700077c02 */ /* 0x008fe20008000f00 */
[----:B------:R-:W-:Y:S01]  /*54f0*/  IMAD.U32 R6, RZ, RZ, UR6 ;  /* 0x00000006ff067e24 */ /* 0x000fe2000f8e00ff */
[----:B----4-:R-:W-:Y:S01]  /*5500*/  MOV R11, UR5 ;  /* 0x00000005000b7c02 */ /* 0x010fe20008000f00 */
[----:B------:R-:W-:Y:S02]  /*5510*/  IMAD.U32 R10, RZ, RZ, UR4 ;  /* 0x00000004ff0a7e24 */ /* 0x000fe4000f8e00ff */
[----:B------:R-:W-:Y:S07]  /*5520*/  LEPC R20, `(.L_x_81) ;  /* 0x000000001014794e */ /* 0x000fee0000000000 */
[----:B--2---:R-:W-:Y:S05]  /*5530*/  CALL.ABS.NOINC R2 ;  /* 0x0000000002007343 */ /* 0x004fea0003c00000 */
.L_x_81:
[----:B------:R-:W-:Y:S01]  /*5540*/  ISETP.NE.U32.AND P4, PT, R62, RZ, PT ;  /* 0x000000ff3e00720c */ /* 0x000fe20003f85070 */
[----:B------:R-:W-:Y:S01]  /*5550*/  UISETP.NE.AND UP2, UPT, UR53, URZ, UPT ;  /* 0x000000ff3500728c */ /* 0x000fe2000bf45270 */
[----:B------:R-:W-:Y:S01]  /*5560*/  ISETP.NE.U32.AND P2, PT, RZ, UR38, PT ;  /* 0x00000026ff007c0c */ /* 0x000fe2000bf45070 */
[----:B------:R-:W-:Y:S01]  /*5570*/  UISETP.NE.U32.AND UP1, UPT, UR44, URZ, UPT ;  /* 0x000000ff2c00728c */ /* 0x000fe2000bf25070 */
[----:B------:R-:W-:Y:S01]  /*5580*/  ISETP.NE.AND.EX P4, PT, R63, RZ, PT, P4 ;  /* 0x000000ff3f00720c */ /* 0x000fe20003f85340 */
[----:B------:R-:W-:Y:S01]  /*5590*/  UPLOP3.LUT UP0, UPT, UPT, UPT, UPT, 0x40, 0x4 ;  /* 0x000000000004789c */ /* 0x000fe20003f0e870 */
[----:B------:R-:W-:Y:S01]  /*55a0*/  ISETP.NE.AND.EX P2, PT, RZ, UR39, PT, P2 ;  /* 0x00000027ff007c0c */ /* 0x000fe2000bf45320 */
[----:B------:R-:W-:Y:S01]  /*55b0*/  UISETP.NE.AND.EX UP1, UPT, UR45, URZ, UPT, UP1 ;  /* 0x000000ff2d00728c */ /* 0x000fe2000bf25310 */
[----:B------:R-:W-:Y:S04]  /*55c0*/  PLOP3.LUT P1, PT, PT, PT, UP2, 0x80, 0x8 ;  /* 0x000000000008781c */ /* 0x000fe80003f2f028 */
[----:B------:R-:W-:Y:S06]  /*55d0*/  @UP2 UPLOP3.LUT UP0, UPT, UPT, UPT, UP1, 0x80, 0x8 ;  /* 0x000000000008289c */ /* 0x000fec0003f0f010 */
[----:B------:R-:W-:Y:S01]  /*55e0*/  PLOP3.LUT P0, PT, PT, PT, UP0, 0x80, 0x8 ;  /* 0x000000000008781c */ /* 0x000fe20003f0f008 */
[----:B------:R-:W-:Y:S01]  /*55f0*/  @!UPT UIADD3 URZ, UPT, UPT, URZ, URZ, URZ ;  /* 0x000000fffffff290 */ /* 0x000fe2000fffe0ff */
[----:B------:R-:W-:Y:S11]  /*5600*/  BRA.U !UP1, `(.L_x_83) ;  /* 0x0000000109387547 */ /* 0x000ff6000b800000 */
[----:B------:R-:W-:Y:S01]  /*5610*/  UISETP.NE.U32.AND UP0, UPT, UR38, URZ, UPT ;  /* 0x000000ff2600728c */ /* 0x000fe2000bf05070 */
[----:B------:R-:W-:Y:S02]  /*5620*/  HFMA2 R0, -RZ, RZ, 0, 5.9604644775390625e-08 ;  /* 0x00000001ff007431 */ /* 0x000fe400000001ff */
[----:B------:R-:W-:Y:S01]  /*5630*/  IMAD.MOV.U32 R67, RZ, RZ, 0x1 ;  /* 0x00000001ff437424 */ /* 0x000fe200078e00ff */
[----:B------:R-:W-:Y:S06]  /*5640*/  UISETP.NE.AND.EX UP0, UPT, UR39, URZ, UPT, UP0 ;  /* 0x000000ff2700728c */ /* 0x000fec000bf05300 */
[----:B------:R-:W-:Y:S05]  /*5650*/  PLOP3.LUT P3, PT, PT, PT, UP0, 0x80, 0x8 ;  /* 0x000000000008781c */ /* 0x000fea0003f6f008 */
[----:B------:R-:W1:Y:S01]  /*5660*/  @UP0 LDCU.64 UR6, c[0x0][0x888] ;  /* 0x00011100ff0607ac */ /* 0x000e620008000a00 */
[----:B------:R-:W-:Y:S07]  /*5670*/  @UP0 UIMAD UR4, UR36, UR44, URZ ;  /* 0x0000002c240402a4 */ /* 0x000fee000f8e02ff */
[----:B------:R-:W-:Y:S01]  /*5680*/  @!P3 PRMT R67, R0, 0x7610, R67 ;  /* 0x000076100043b816 */ /* 0x000fe20000000043 */
[----:B-1----:R-:W-:Y:S03]  /*5690*/  @UP0 UIMAD.WIDE UR6, UR4, 0x4, UR6 ;  /* 0x00000004040608a5 */ /* 0x002fe6000f8e0206 */
[----:B------:R-:W1:Y:S03]  /*56a0*/  @!UP0 LDCU UR4, c[0x0][0x880] ;  /* 0x00011000ff0487ac */ /* 0x000e660008000800 */
[----:B------:R-:W-:Y:S01]  /*56b0*/  IMAD.U32 R2, RZ, RZ, UR6 ;  /* 0x00000006ff027e24 */ /* 0x000fe2000f8e00ff */
[----:B------:R-:W-:Y:S05]  /*56c0*/  MOV R3, UR7 ;  /* 0x0000000700037c02 */ /* 0x000fea0008000f00 */
[----:B-----5:R2:W5:Y:S02]  /*56d0*/  @P3 LDG.E R35, desc[UR46][R2.64] ;  /* 0x0000002e02233981 */ /* 0x020564000c1e1900 */
[----:B-12---:R-:W-:Y:S02]  /*56e0*/  @!P3 IMAD.U32 R35, RZ, RZ, UR4 ;  /* 0x00000004ff23be24 */ /* 0x006fe4000f8e00ff */
.L_x_83:
[----:B------:R-:W-:Y:S05]  /*56f0*/  @!P4 BRA `(.L_x_84) ;  /* 0x000000000020c947 */ /* 0x000fea0003800000 */
[----:B------:R-:W-:Y:S04]  /*5700*/  ISETP.NE.U32.AND P3, PT, R60, RZ, PT ;  /* 0x000000ff3c00720c */ /* 0x000fe80003f65070 */
[----:B------:R-:W-:Y:S11]  /*5710*/  ISETP.NE.AND.EX P3, PT, R61, RZ, PT, P3 ;  /* 0x000000ff3d00720c */ /* 0x000ff60003f65330 */
[----:B------:R-:W-:Y:S02]  /*5720*/  @!UPT UIADD3 URZ, UPT, UPT, URZ, URZ, URZ ;  /* 0x000000fffffff290 */ /* 0x000fe4000fffe0ff */
[----:B------:R-:W1:Y:S01]  /*5730*/  @P3 LDC.64 R2, c[0x0][0x8a8] ;  /* 0x00022a00ff023b82 */ /* 0x000e620000000a00 */
[----:B------:R-:W-:Y:S04]  /*5740*/  @P3 IMAD R0, R62, UR36, RZ ;  /* 0x000000243e003c24 */ /* 0x000fe8000f8e02ff */
[----:B-1----:R-:W-:Y:S05]  /*5750*/  @P3 IMAD.WIDE R2, R0, 0x4, R2 ;  /* 0x0000000400023825 */ /* 0x002fea00078e0202 */
[----:B-----5:R1:W5:Y:S02]  /*5760*/  @P3 LDG.E R33, desc[UR46][R2.64] ;  /* 0x0000002e02213981 */ /* 0x020364000c1e1900 */
[----:B-1----:R-:W2:Y:S02]  /*5770*/  @!P3 LDC R33, c[0x0][0x8a0] ;  /* 0x00022800ff21bb82 */ /* 0x002ea40000000800 */
.L_x_84:
[----:B-----5:R-:W-:Y:S01]  /*5780*/  FSETP.NEU.AND P3, PT, R35, RZ, PT ;  /* 0x000000ff2300720b */ /* 0x020fe20003f6d000 */
[----:B------:R-:W-:Y:S01]  /*5790*/  ULOP3.LUT UR4, UR51, 0x1, URZ, 0x3c, !UPT ;  /* 0x0000000133047892 */ /* 0x000fe2000f8e3cff */
[----:B------:R-:W-:Y:S01]  /*57a0*/  SEL R9, RZ, 0xffffffff, P2 ;  /* 0xffffffffff097807 */ /* 0x000fe20001000000 */
[----:B------:R-:W-:Y:S01]  /*57b0*/  BSSY B1, `(.L_x_85) ;  /* 0x000004d000017945 */ /* 0x000fe20003800000 */
[----:B------:R-:W-:Y:S01]  /*57c0*/  @P1 LOP3.LUT P2, RZ, R67, 0xff, RZ, 0xc0, !PT ;  /* 0x000000ff43ff1812 */ /* 0x000fe2000784c0ff */
[----:B------:R-:W-:Y:S01]  /*57d0*/  IMAD.MOV.U32 R87, RZ, RZ, 0x1 ;  /* 0x00000001ff577424 */ /* 0x000fe200078e00ff */
[----:B------:R-:W-:Y:S01]  /*57e0*/  @P1 SEL R2, RZ, 0xffffffff, P3 ;  /* 0xffffffffff021807 */ /* 0x000fe20001800000 */
[----:B------:R-:W-:Y:S01]  /*57f0*/  IMAD.U32 R42, RZ, RZ, UR4 ;  /* 0x00000004ff2a7e24 */ /* 0x000fe2000f8e00ff */
[----:B------:R-:W-:Y:S01]  /*5800*/  LEA R84, R30, UR48, 0x3 ;  /* 0x000000301e547c11 */ /* 0x000fe2000f8e18ff */
[----:B------:R-:W-:Y:S01]  /*5810*/  IMAD.U32 R43, RZ, RZ, UR56 ;  /* 0x00000038ff2b7e24 */ /* 0x000fe2000f8e00ff */
[----:B------:R-:W-:Y:S02]  /*5820*/  @P0 SEL R2, R9, R2, !P2 ;  /* 0x0000000209020207 */ /* 0x000fe40005000000 */
[----:B------:R-:W-:Y:S02]  /*5830*/  CS2R R46, SRZ ;  /* 0x00000000002e7805 */ /* 0x000fe4000001ff00 */
[----:B------:R-:W-:Y:S02]  /*5840*/  SHF.L.U32 R7, R76, 0x1f, RZ ;  /* 0x0000001f4c077819 */ /* 0x000fe400000006ff */
[----:B------:R-:W-:Y:S02]  /*5850*/  CS2R R44, SRZ ;  /* 0x00000000002c7805 */ /* 0x000fe4000001ff00 */
[----:B------:R-:W-:Y:S02]  /*5860*/  @P1 LOP3.LUT R2, R2, 0x1, RZ, 0xc0, !PT ;  /* 0x0000000102021812 */ /* 0x000fe400078ec0ff */
[----:B------:R-:W-:Y:S02]  /*5870*/  CS2R R50, SRZ ;  /* 0x0000000000327805 */ /* 0x000fe4000001ff00 */
[----:B------:R-:W-:Y:S02]  /*5880*/  PLOP3.LUT P2, PT, PT, PT, UP1, 0x80, 0x8 ;  /* 0x000000000008781c */ /* 0x000fe40003f4f018 */
[----:B------:R-:W-:Y:S02]  /*5890*/  CS2R R48, SRZ ;  /* 0x0000000000307805 */ /* 0x000fe4000001ff00 */
[----:B------:R-:W-:Y:S01]  /*58a0*/  ISETP.NE.U32.OR P5, PT, R2, 0x1, !P1 ;  /* 0x000000010200780c */ /* 0x000fe20004fa5470 */
[----:B------:R-:W-:Y:S01]  /*58b0*/  IMAD.U32 R2, RZ, RZ, UR56 ;  /* 0x00000038ff027e24 */ /* 0x000fe2000f8e00ff */
[----:B------:R-:W-:Y:S02]  /*58c0*/  LEA.HI R5, R30, R30, RZ, 0x1 ;  /* 0x0000001e1e057211 */ /* 0x000fe400078f08ff */
[----:B------:R-:W-:Y:S02]  /*58d0*/  CS2R R54, SRZ ;  /* 0x0000000000367805 */ /* 0x000fe4000001ff00 */
[----:B------:R-:W-:Y:S02]  /*58e0*/  LOP3.LUT P4, R81, R67, 0xff, RZ, 0xc0, !PT ;  /* 0x000000ff43517812 */ /* 0x000fe4000788c0ff */
[----:B------:R-:W-:Y:S02]  /*58f0*/  CS2R R52, SRZ ;  /* 0x0000000000347805 */ /* 0x000fe4000001ff00 */
[----:B------:R-:W-:Y:S01]  /*5900*/  LEA R0, R2, UR48, 0x3 ;  /* 0x0000003002007c11 */ /* 0x000fe2000f8e18ff */
[C---:B------:R-:W-:Y:S01]  /*5910*/  IMAD.SHL.U32 R3, R5.reuse, 0x20, RZ ;  /* 0x0000002005037824 */ /* 0x040fe200078e00ff */
[----:B------:R-:W-:Y:S02]  /*5920*/  SEL R2, RZ, 0xffffffff, P3 ;  /* 0xffffffffff027807 */ /* 0x000fe40001800000 */
[----:B------:R-:W-:Y:S02]  /*5930*/  CS2R R58, SRZ ;  /* 0x00000000003a7805 */ /* 0x000fe4000001ff00 */
[----:B------:R-:W-:Y:S02]  /*5940*/  LOP3.LUT R5, R5, 0xffe, RZ, 0xc0, !PT ;  /* 0x00000ffe05057812 */ /* 0x000fe400078ec0ff */
[----:B------:R-:W-:Y:S02]  /*5950*/  CS2R R56, SRZ ;  /* 0x0000000000387805 */ /* 0x000fe4000001ff00 */
[----:B------:R-:W-:Y:S02]  /*5960*/  @P2 SEL R2, R9, R2, !P4 ;  /* 0x0000000209022207 */ /* 0x000fe40006000000 */
[----:B------:R-:W-:Y:S01]  /*5970*/  @P5 SHF.L.U32 R11, R42, 0x1f, RZ ;  /* 0x0000001f2a0b5819 */ /* 0x000fe200000006ff */
[----:B------:R-:W-:Y:S01]  /*5980*/  IMAD.IADD R34, R30, 0x1, -R5 ;  /* 0x000000011e227824 */ /* 0x000fe200078e0a05 */
[----:B------:R-:W-:Y:S02]  /*5990*/  LOP3.LUT R3, R3, 0xffffffc0, RZ, 0xc0, !PT ;  /* 0xffffffc003037812 */ /* 0x000fe400078ec0ff */
[----:B------:R-:W1:Y:S01]  /*59a0*/  @P5 SYNCS.PHASECHK.TRANS64.TRYWAIT P1, [R0+URZ+0x30], R11 ;  /* 0x0000300b000055a7 */ /* 0x000e6200080211ff */
[----:B------:R-:W-:Y:S02]  /*59b0*/  LOP3.LUT R2, R2, 0x1, RZ, 0xc0, !PT ;  /* 0x0000000102027812 */ /* 0x000fe400078ec0ff */
[----:B------:R-:W-:Y:S01]  /*59c0*/  IMAD.IADD R3, R32, 0x1, R3 ;  /* 0x0000000120037824 */ /* 0x000fe200078e0203 */
[----:B------:R-:W-:Y:S02]  /*59d0*/  P2R R83, PR, RZ, 0x20 ;  /* 0x00000020ff537803 */ /* 0x000fe40000000000 */
[----:B------:R-:W-:Y:S01]  /*59e0*/  ISETP.NE.U32.AND P2, PT, R2, 0x1, PT ;  /* 0x000000010200780c */ /* 0x000fe20003f45070 */
[----:B------:R-:W-:Y:S03]  /*59f0*/  IMAD R34, R34, 0x100000, R3 ;  /* 0x0010000022227824 */ /* 0x000fe600078e0203 */
[----:B------:R-:W-:Y:S01]  /*5a00*/  P2R R88, PR, RZ, 0x4 ;  /* 0x00000004ff587803 */ /* 0x000fe20000000000 */
[----:B------:R3:W4:Y:S01]  /*5a10*/  SYNCS.PHASECHK.TRANS64.TRYWAIT P0, [R84+URZ+0x90], R7 ;  /* 0x00009007540075a7 */ /* 0x00072200080011ff */
[----:B-1----:R-:W-:Y:S01]  /*5a20*/  @P5 SEL R87, RZ, 0x1, !P1 ;  /* 0x00000001ff575807 */ /* 0x002fe20004800000 */
[----:B---3--:R-:W-:Y:S06]  /*5a30*/  @!P5 BRA `(.L_x_86) ;  /* 0x000000000090d947 */ /* 0x008fec0003800000 */
[----:B------:R-:W-:Y:S01]  /*5a40*/  HFMA2 R55, -RZ, RZ, 0, 0 ;  /* 0x00000000ff377431 */ /* 0x000fe200000001ff */
[----:B------:R-:W-:Y:S01]  /*5a50*/  ISETP.NE.AND P1, PT, R87, RZ, PT ;  /* 0x000000ff5700720c */ /* 0x000fe20003f25270 */
[----:B------:R-:W-:Y:S01]  /*5a60*/  IMAD.U32 R3, RZ, RZ, UR56 ;  /* 0x00000038ff037e24 */ /* 0x000fe2000f8e00ff */
[----:B------:R-:W-:Y:S11]  /*5a70*/  BSSY B0, `(.L_x_87) ;  /* 0x0000005000007945 */ /* 0x000ff60003800000 */
[----:B------:R-:W-:Y:S05]  /*5a80*/  @P1 BRA `(.L_x_88) ;  /* 0x00000000000c1947 */ /* 0x000fea0003800000 */
[----:B------:R-:W-:Y:S04]  /*5a90*/  SHF.L.U32 R5, R42, 0x1f, RZ ;  /* 0x0000001f2a057819 */ /* 0x000fe800000006ff */
[----:B------:R-:W1:Y:S02]  /*5aa0*/  SYNCS.PHASECHK.TRANS64.TRYWAIT P1, [R0+URZ+0x30], R5 ;  /* 0x00003005000075a7 */ /* 0x000e6400080211ff */
[----:B-1----:R-:W-:Y:S05]  /*5ab0*/  @!P1 BRA `(.L_x_89) ;  /* 0x0000002000209947 */ /* 0x002fea0003800000 */
.L_x_88:
[----:B------:R-:W-:Y:S05]  /*5ac0*/  BSYNC B0 ;  /* 0x0000000000007941 */ /* 0x000fea0003800000 */
.L_x_87:
[----:B------:R-:W-:Y:S01]  /*5ad0*/  ISETP.NE.AND P1, PT, R88, RZ, PT ;  /* 0x000000ff5800720c */ /* 0x000fe20003f25270 */
[----:B------:R-:W-:Y:S01]  /*5ae0*/  IMAD.MOV.U32 R54, RZ, RZ, RZ ;  /* 0x000000ffff367224 */ /* 0x000fe200078e00ff */
[----:B------:R-:W-:Y:S02]  /*5af0*/  CS2R R52, SRZ ;  /* 0x0000000000347805 */ /* 0x000fe4000001ff00 */
[----:B------:R-:W-:Y:S02]  /*5b00*/  CS2R R58, SRZ ;  /* 0x00000000003a7805 */ /* 0x000fe4000001ff00 */
[----:B------:R-:W-:Y:S02]  /*5b10*/  CS2R R56, SRZ ;  /* 0x0000000000387805 */ /* 0x000fe4000001ff00 */
[----:B------:R-:W-:Y:S02]  /*5b20*/  CS2R R50, SRZ ;  /* 0x0000000000327805 */ /* 0x000fe4000001ff00 */
[----:B------:R-:W-:Y:S02]  /*5b30*/  CS2R R48, SRZ ;  /* 0x0000000000307805 */ /* 0x000fe4000001ff00 */
[----:B------:R-:W-:Y:S02]  /*5b40*/  CS2R R46, SRZ ;  /* 0x00000000002e7805 */ /* 0x000fe4000001ff00 */
[----:B------:R-:W-:Y:S01]  /*5b50*/  CS2R R44, SRZ ;  /* 0x00000000002c7805 */ /* 0x000fe2000001ff00 */
[----:B------:R-:W-:Y:S01]  /*5b60*/  @P1 IMAD R4, R3, 0x800, R72 ;  /* 0x0000080003041824 */ /* 0x000fe200078e0248 */
[----:B------:R-:W-:Y:S05]  /*5b70*/  @P1 WARPSYNC.ALL ;  /* 0x0000000000001948 */ /* 0x000fea0003800000 */
[----:B------:R-:W-:Y:S01]  /*5b80*/  @P1 LEA R4, R4, UR48, 0x2 ;  /* 0x0000003004041c11 */ /* 0x000fe2000f8e10ff */
[----:B------:R-:W-:Y:S04]  /*5b90*/  UIADD3 UR5, UPT, UPT, UR56, 0x1, URZ ;  /* 0x0000000138057890 */ /* 0x000fe8000fffe0ff */
[----:B------:R3:W2:Y:S01]  /*5ba0*/  @P1 LDSM.16.M88.4 R56, [R4+0x400] ;  /* 0x000400000438183b */ /* 0x0006a20000000200 */
[----:B-1----:R-:W-:Y:S01]  /*5bb0*/  @P1 VIADD R0, R4, 0x400 ;  /* 0x0000040004001836 */ /* 0x002fe20000000000 */
[----:B------:R-:W-:Y:S01]  /*5bc0*/  UISETP.NE.AND UP0, UPT, UR5, 0x3, UPT ;  /* 0x000000030500788c */ /* 0x000fe2000bf05270 */
[C---:B------:R-:W-:Y:S02]  /*5bd0*/  @P1 IMAD R2, R78.reuse, 0x4, R4 ;  /* 0x000000044e021824 */ /* 0x040fe400078e0204 */
[C---:B------:R-:W-:Y:S01]  /*5be0*/  @P1 IMAD R5, R77.reuse, 0x4, R0 ;  /* 0x000000044d051824 */ /* 0x040fe200078e0200 */
[----:B------:R-:W-:Y:S01]  /*5bf0*/  USEL UR4, URZ, 0x1, UP0 ;  /* 0x00000001ff047887 */ /* 0x000fe20008000000 */
[----:B------:R-:W-:Y:S01]  /*5c00*/  @P1 IMAD R0, R77, 0x4, R4 ;  /* 0x000000044d001824 */ /* 0x000fe200078e0204 */
[----:B------:R3:W1:Y:S01]  /*5c10*/  @P1 LDSM.16.M88.4 R52, [R2+0x400] ;  /* 0x000400000234183b */ /* 0x0006620000000200 */
[----:B------:R-:W-:Y:S01]  /*5c20*/  @P1 IMAD R3, R78, 0x4, R5 ;  /* 0x000000044e031824 */ /* 0x000fe200078e0205 */
[----:B------:R-:W-:Y:S02]  /*5c30*/  USEL UR5, UR5, URZ, UP0 ;  /* 0x000000ff05057287 */ /* 0x000fe40008000000 */
[----:B------:R3:W1:Y:S01]  /*5c40*/  @P1 LDSM.16.M88.4 R48, [R0+0x400] ;  /* 0x000400000030183b */ /* 0x0006620000000200 */
[----:B------:R-:W-:Y:S03]  /*5c50*/  LOP3.LUT R42, R42, UR4, RZ, 0x3c, !PT ;  /* 0x000000042a2a7c12 */ /* 0x000fe6000f8e3cff */
[----:B------:R3:W1:Y:S01]  /*5c60*/  @P1 LDSM.16.M88.4 R44, [R3] ;  /* 0x00000000032c183b */ /* 0x0006620000000200 */
[----:B------:R-:W-:Y:S03]  /*5c70*/  IMAD.U32 R43, RZ, RZ, UR5 ;  /* 0x00000005ff2b7e24 */ /* 0x000fe6000f8e00ff */
.L_x_86:
[----:B------:R-:W-:Y:S05]  /*5c80*/  BSYNC B1 ;  /* 0x0000000000017941 */ /* 0x000fea0003800000 */
.L_x_85:
[----:B---3--:R-:W-:Y:S04]  /*5c90*/  SHF.R.U32.HI R0, RZ, 0x15, R34 ;  /* 0x00000015ff007819 */ /* 0x008fe80000011622 */
[----:B------:R-:W-:Y:S01]  /*5ca0*/  LOP3.LUT P1, RZ, R0, 0x3, R73, 0x48, !PT ;  /* 0x0000000300ff7812 */ /* 0x000fe20007824849 */
[----:B------:R-:W-:Y:S01]  /*5cb0*/  @!UPT UIADD3 URZ, UPT, UPT, URZ, URZ, URZ ;  /* 0x000000fffffff290 */ /* 0x000fe2000fffe0ff */
[----:B----4-:R-:W-:Y:S11]  /*5cc0*/  @P0 BRA `(.L_x_90) ;  /* 0x0000000000080947 */ /* 0x010ff60003800000 */
[----:B------:R-:W3:Y:S02]  /*5cd0*/  SYNCS.PHASECHK.TRANS64.TRYWAIT P0, [R84+URZ+0x90], R7 ;  /* 0x00009007540075a7 */ /* 0x000ee400080011ff */
[----:B---3--:R-:W-:Y:S05]  /*5ce0*/  @!P0 BRA `(.L_x_91) ;  /* 0x0000001c00a88947 */ /* 0x008fea0003800000 */
.L_x_90:
[----:B------:R-:W-:Y:S05]  /*5cf0*/  @!P1 BRA `(.L_x_92) ;  /* 0x0000000000409947 */ /* 0x000fea0003800000 */
[----:B------:R-:W4:Y:S01]  /*5d00*/  LDCU.64 UR8, c[0x4][0x70] ;  /* 0x01000e00ff0877ac */ /* 0x000f220008000a00 */
[----:B------:R-:W-:Y:S01]  /*5d10*/  MOV R3, 0x0 ;  /* 0x0000000000037802 */ /* 0x000fe20000000f00 */
[----:B------:R-:W-:Y:S02]  /*5d20*/  HFMA2 R12, -RZ, RZ, 0, 5.9604644775390625e-08 ;  /* 0x00000001ff0c7431 */ /* 0x000fe400000001ff */
[----:B------:R-:W-:Y:S02]  /*5d30*/  IMAD.MOV.U32 R8, RZ, RZ, 0x192 ;  /* 0x00000192ff087424 */ /* 0x000fe400078e00ff */
[----:B------:R-:W-:Y:S01]  /*5d40*/  IMAD.MOV.U32 R13, RZ, RZ, RZ ;  /* 0x000000ffff0d7224 */ /* 0x000fe200078e00ff */
[----:B------:R-:W3:Y:S01]  /*5d50*/  LDCU.64 UR6, c[0x4][0x78] ;  /* 0x01000f00ff0677ac */ /* 0x000ee20008000a00 */
[----:B------:R-:W1:Y:S01]  /*5d60*/  LDC.64 R2, c[0x4][R3] ;  /* 0x0100000003027b82 */ /* 0x000e620000000a00 */
[----:B------:R-:W5:Y:S01]  /*5d70*/  LDCU.64 UR4, c[0x4][0x10] ;  /* 0x01000200ff0477ac */ /* 0x000f620008000a00 */
[----:B----4-:R-:W-:Y:S01]  /*5d80*/  MOV R5, UR9 ;  /* 0x0000000900057c02 */ /* 0x010fe20008000f00 */
[----:B------:R-:W-:Y:S01]  /*5d90*/  IMAD.U32 R4, RZ, RZ, UR8 ;  /* 0x00000008ff047e24 */ /* 0x000fe2000f8e00ff */
[----:B---3--:R-:W-:Y:S01]  /*5da0*/  MOV R7, UR7 ;  /* 0x0000000700077c02 */ /* 0x008fe20008000f00 */
[----:B------:R-:W-:Y:S01]  /*5db0*/  IMAD.U32 R6, RZ, RZ, UR6 ;  /* 0x00000006ff067e24 */ /* 0x000fe2000f8e00ff */
[----:B-----5:R-:W-:Y:S01]  /*5dc0*/  MOV R11, UR5 ;  /* 0x00000005000b7c02 */ /* 0x020fe20008000f00 */
[----:B------:R-:W-:Y:S02]  /*5dd0*/  IMAD.U32 R10, RZ, RZ, UR4 ;  /* 0x00000004ff0a7e24 */ /* 0x000fe4000f8e00ff */
[----:B------:R-:W-:Y:S07]  /*5de0*/  LEPC R20, `(.L_x_92) ;  /* 0x000000001014794e */ /* 0x000fee0000000000 */
[----:B-12---:R-:W-:Y:S05]  /*5df0*/  CALL.ABS.NOINC R2 ;  /* 0x0000000002007343 */ /* 0x006fea0003c00000 */
.L_x_92:
[----:B--2---:R-:W-:Y:S01]  /*5e00*/  LOP3.LUT R20, R56, 0xffffe000, RZ, 0xc0, !PT ;  /* 0xffffe00038147812 */ /* 0x004fe200078ec0ff */
[----:B------:R-:W-:Y:S05]  /*5e10*/  WARPSYNC.ALL ;  /* 0x0000000000007948 */ /* 0x000fea0003800000 */
[----:B------:R-:W-:Y:S01]  /*5e20*/  R2UR UR4, R34 ;  /* 0x00000000220472ca */ /* 0x000fe200000e0000 */
[----:B------:R-:W-:Y:S01]  /*5e30*/  IMAD.SHL.U32 R86, R78, 0x4, RZ ;  /* 0x000000044e567824 */ /* 0x000fe200078e00ff */
[----:B------:R-:W-:Y:S01]  /*5e40*/  LOP3.LUT R21, R57, 0xffffe000, RZ, 0xc0, !PT ;  /* 0xffffe00039157812 */ /* 0x000fe200078ec0ff */
[----:B------:R-:W-:Y:S01]  /*5e50*/  IMAD.U32 R85, RZ, RZ, UR56 ;  /* 0x00000038ff557e24 */ /* 0x000fe2000f8e00ff */
[----:B------:R-:W-:Y:S01]  /*5e60*/  LOP3.LUT R40, R58, 0xffffe000, RZ, 0xc0, !PT ;  /* 0xffffe0003a287812 */ /* 0x000fe200078ec0ff */
[----:B------:R-:W-:Y:S01]  /*5e70*/  BSSY.RECONVERGENT B0, `(.L_x_93) ;  /* 0x0000059000007945 */ /* 0x000fe20003800200 */
[----:B-1----:R-:W-:Y:S01]  /*5e80*/  LOP3.LUT R41, R54, 0xffffe000, RZ, 0xc0, !PT ;  /* 0xffffe00036297812 */ /* 0x002fe200078ec0ff */
[----:B------:R-:W-:Y:S01]  /*5e90*/  IMAD R89, R85, 0x800, R72 ;  /* 0x0000080055597824 */ /* 0x000fe200078e0248 */
[----:B------:R-:W-:Y:S01]  /*5ea0*/  ISETP.NE.AND P0, PT, R79, RZ, PT ;  /* 0x000000ff4f00720c */ /* 0x000fe20003f05270 */
[----:B------:R-:W-:Y:S03]  /*5eb0*/  IMAD.SHL.U32 R85, R77, 0x4, RZ ;  /* 0x000000044d557824 */ /* 0x000fe600078e00ff */
[----:B------:R-:W-:Y:S01]  /*5ec0*/  LEA R89, R89, UR48, 0x2 ;  /* 0x0000003059597c11 */ /* 0x000fe2000f8e10ff */
[----:B---3--:R-:W1:Y:S03]  /*5ed0*/  LDTM.16dp128bit.x8 R4, tmem[UR4] ;  /* 0x00000004000479ee */ /* 0x008e660008180000 */
[C-C-:B------:R-:W-:Y:S02]  /*5ee0*/  IADD3 R92, PT, PT, R86.reuse, 0x400, R89.reuse ;  /* 0x00000400565c7810 */ /* 0x140fe40007ffe059 */
[----:B------:R-:W-:Y:S05]  /*5ef0*/  IADD3 R91, PT, PT, R85, 0x400, R89 ;  /* 0x00000400555b7810 */ /* 0x000fea0007ffe059 */
[----:B------:R-:W-:Y:S02]  /*5f00*/  IMAD.IADD R90, R86, 0x1, R91 ;  /* 0x00000001565a7824 */ /* 0x000fe400078e025b */
[C---:B-1----:R-:W-:Y:S01]  /*5f10*/  FMUL R0, R33.reuse, R4 ;  /* 0x0000000421007220 */ /* 0x042fe20000400000 */
[C---:B------:R-:W-:Y:S01]  /*5f20*/  FMUL R2, R33.reuse, R5 ;  /* 0x0000000521027220 */ /* 0x040fe20000400000 */
[C---:B------:R-:W-:Y:S01]  /*5f30*/  FMUL R3, R33.reuse, R6 ;  /* 0x0000000621037220 */ /* 0x040fe20000400000 */
[----:B------:R-:W-:Y:S01]  /*5f40*/  FMUL R7, R33, R7 ;  /* 0x0000000721077220 */ /* 0x000fe20000400000 */
[----:B------:R-:W-:Y:S01]  /*5f50*/  FFMA R36, R35, R20, R0 ;  /* 0x0000001423247223 */ /* 0x000fe20000000000 */
[----:B------:R-:W-:Y:S01]  /*5f60*/  LOP3.LUT R20, R59, 0xffffe000, RZ, 0xc0, !PT ;  /* 0xffffe0003b147812 */ /* 0x000fe200078ec0ff */
[C---:B------:R-:W-:Y:S01]  /*5f70*/  FFMA R37, R35.reuse, R21, R2 ;  /* 0x0000001523257223 */ /* 0x040fe20000000002 */
[----:B------:R-:W-:Y:S01]  /*5f80*/  LOP3.LUT R21, R52, 0xffffe000, RZ, 0xc0, !PT ;  /* 0xffffe00034157812 */ /* 0x000fe200078ec0ff */
[----:B------:R-:W-:Y:S01]  /*5f90*/  FFMA R38, R35, R40, R3 ;  /* 0x0000002823267223 */ /* 0x000fe20000000003 */
[----:B------:R-:W-:Y:S01]  /*5fa0*/  LOP3.LUT R40, R53, 0xffffe000, RZ, 0xc0, !PT ;  /* 0xffffe00035287812 */ /* 0x000fe200078ec0ff */
[----:B------:R-:W-:Y:S01]  /*5fb0*/  FMUL R4, R33, R8 ;  /* 0x0000000821047220 */ /* 0x000fe20000400000 */
[----:B------:R-:W-:Y:S01]  /*5fc0*/  F2FP.TF32.F32.PACK_B R36, R36 ;  /* 0x00000024ff24723e */ /* 0x000fe200024050ff */
[----:B------:R-:W-:Y:S01]  /*5fd0*/  FFMA R39, R35, R20, R7 ;  /* 0x0000001423277223 */ /* 0x000fe20000000007 */
[----:B------:R-:W-:Y:S01]  /*5fe0*/  LOP3.LUT R20, R55, 0xffffe000, RZ, 0xc0, !PT ;  /* 0xffffe00037147812 */ /* 0x000fe200078ec0ff */
[C---:B------:R-:W-:Y:S01]  /*5ff0*/  FMUL R5, R33.reuse, R9 ;  /* 0x0000000921057220 */ /* 0x040fe20000400000 */
[----:B------:R-:W-:Y:S01]  /*6000*/  F2FP.TF32.F32.PACK_B R37, R37 ;  /* 0x00000025ff25723e */ /* 0x000fe200024050ff */
[C---:B------:R-:W-:Y:S01]  /*6010*/  FMUL R6, R33.reuse, R10 ;  /* 0x0000000a21067220 */ /* 0x040fe20000400000 */
[----:B------:R-:W-:Y:S01]  /*6020*/  F2FP.TF32.F32.PACK_B R38, R38 ;  /* 0x00000026ff26723e */ /* 0x000fe200024050ff */
[----:B------:R-:W-:Y:S01]  /*6030*/  FMUL R11, R33, R11 ;  /* 0x0000000b210b7220 */ /* 0x000fe20000400000 */
[----:B------:R-:W-:Y:S01]  /*6040*/  F2FP.TF32.F32.PACK_B R39, R39 ;  /* 0x00000027ff27723e */ /* 0x000fe200024050ff */
[C---:B------:R-:W-:Y:S01]  /*6050*/  FFMA R4, R35.reuse, R21, R4 ;  /* 0x0000001523047223 */ /* 0x040fe20000000004 */
[----:B------:R-:W-:Y:S01]  /*6060*/  LOP3.LUT R21, R48, 0xffffe000, RZ, 0xc0, !PT ;  /* 0xffffe00030157812 */ /* 0x000fe200078ec0ff */
[----:B------:R-:W-:Y:S01]  /*6070*/  FFMA R5, R35, R40, R5 ;  /* 0x0000002823057223 */ /* 0x000fe20000000005 */
[----:B------:R-:W-:Y:S01]  /*6080*/  LOP3.LUT R40, R51, 0xffffe000, RZ, 0xc0, !PT ;  /* 0xffffe00033287812 */ /* 0x000fe200078ec0ff */
[----:B------:R-:W-:Y:S01]  /*6090*/  FFMA R6, R35, R41, R6 ;  /* 0x0000002923067223 */ /* 0x000fe20000000006 */
[----:B------:R-:W-:Y:S01]  /*60a0*/  LOP3.LUT R41, R50, 0xffffe000, RZ, 0xc0, !PT ;  /* 0xffffe00032297812 */ /* 0x000fe200078ec0ff */
[----:B------:R-:W-:Y:S01]  /*60b0*/  FMUL R8, R33, R12 ;  /* 0x0000000c21087220 */ /* 0x000fe20000400000 */
[----:B------:R-:W-:Y:S01]  /*60c0*/  F2FP.TF32.F32.PACK_B R4, R4 ;  /* 0x00000004ff04723e */ /* 0x000fe200024050ff */
[----:B------:R-:W-:Y:S01]  /*60d0*/  FFMA R7, R35, R20, R11 ;  /* 0x0000001423077223 */ /* 0x000fe2000000000b */
[----:B------:R-:W-:Y:S01]  /*60e0*/  LOP3.LUT R20, R49, 0xffffe000, RZ, 0xc0, !PT ;  /* 0xffffe00031147812 */ /* 0x000fe200078ec0ff */
[----:B------:R-:W-:Y:S01]  /*60f0*/  FMUL R9, R33, R13 ;  /* 0x0000000d21097220 */ /* 0x000fe20000400000 */
[----:B------:R-:W-:Y:S01]  /*6100*/  F2FP.TF32.F32.PACK_B R5, R5 ;  /* 0x00000005ff05723e */ /* 0x000fe200024050ff */
[----:B------:R1:W-:Y:S01]  /*6110*/  STSM.16.M88.4 [R89+0x400], R36 ;  /* 0x0004002459007844 */ /* 0x0003e20000000200 */
[----:B------:R-:W-:Y:S01]  /*6120*/  F2FP.TF32.F32.PACK_B R6, R6 ;  /* 0x00000006ff06723e */ /* 0x000fe200024050ff */
[----:B------:R-:W-:Y:S01]  /*6130*/  FFMA R8, R35, R21, R8 ;  /* 0x0000001523087223 */ /* 0x000fe20000000008 */
[----:B------:R-:W-:Y:S01]  /*6140*/  LOP3.LUT R21, R44, 0xffffe000, RZ, 0xc0, !PT ;  /* 0xffffe0002c157812 */ /* 0x000fe200078ec0ff */
[C---:B------:R-:W-:Y:S01]  /*6150*/  FMUL R10, R33.reuse, R14 ;  /* 0x0000000e210a7220 */ /* 0x040fe20000400000 */
[C---:B------:R-:W-:Y:S01]  /*6160*/  FMUL R15, R33.reuse, R15 ;  /* 0x0000000f210f7220 */ /* 0x040fe20000400000 */
[----:B------:R-:W-:Y:S01]  /*6170*/  FMUL R12, R33, R16 ;  /* 0x00000010210c7220 */ /* 0x000fe20000400000 */
[C---:B------:R-:W-:Y:S01]  /*6180*/  FFMA R9, R35.reuse, R20, R9 ;  /* 0x0000001423097223 */ /* 0x040fe20000000009 */
[C---:B------:R-:W-:Y:S01]  /*6190*/  FFMA R10, R35.reuse, R41, R10 ;  /* 0x00000029230a7223 */ /* 0x040fe2000000000a */
[C---:B------:R-:W-:Y:S01]  /*61a0*/  FFMA R11, R35.reuse, R40, R15 ;  /* 0x00000028230b7223 */ /* 0x040fe2000000000f */
[----:B------:R-:W-:Y:S01]  /*61b0*/  FFMA R12, R35, R21, R12 ;  /* 0x00000015230c7223 */ /* 0x000fe2000000000c */
[----:B------:R-:W-:Y:S01]  /*61c0*/  LOP3.LUT R20, R45, 0xffffe000, RZ, 0xc0, !PT ;  /* 0xffffe0002d147812 */ /* 0x000fe200078ec0ff */
[C---:B------:R-:W-:Y:S01]  /*61d0*/  FMUL R13, R33.reuse, R17 ;  /* 0x00000011210d7220 */ /* 0x040fe20000400000 */
[----:B------:R-:W-:Y:S01]  /*61e0*/  LOP3.LUT R21, R46, 0xffffe000, RZ, 0xc0, !PT ;  /* 0xffffe0002e157812 */ /* 0x000fe200078ec0ff */
[----:B------:R-:W-:Y:S01]  /*61f0*/  FMUL R14, R33, R18 ;  /* 0x00000012210e7220 */ /* 0x000fe20000400000 */
[----:B------:R-:W-:Y:S01]  /*6200*/  LOP3.LUT R40, R47, 0xffffe000, RZ, 0xc0, !PT ;  /* 0xffffe0002f287812 */ /* 0x000fe200078ec0ff */
[----:B------:R-:W-:Y:S01]  /*6210*/  FMUL R19, R33, R19 ;  /* 0x0000001321137220 */ /* 0x000fe20000400000 */
[----:B------:R-:W-:Y:S01]  /*6220*/  F2FP.TF32.F32.PACK_B R7, R7 ;  /* 0x00000007ff07723e */ /* 0x000fe200024050ff */
[C---:B------:R-:W-:Y:S01]  /*6230*/  FFMA R13, R35.reuse, R20, R13 ;  /* 0x00000014230d7223 */ /* 0x040fe2000000000d */
[C---:B------:R-:W-:Y:S01]  /*6240*/  FFMA R14, R35.reuse, R21, R14 ;  /* 0x00000015230e7223 */ /* 0x040fe2000000000e */
[----:B------:R-:W-:Y:S01]  /*6250*/  FFMA R15, R35, R40, R19 ;  /* 0x00000028230f7223 */ /* 0x000fe20000000013 */
[----:B------:R-:W-:Y:S01]  /*6260*/  F2FP.TF32.F32.PACK_B R8, R8 ;  /* 0x00000008ff08723e */ /* 0x000fe200024050ff */
[----:B------:R1:W-:Y:S01]  /*6270*/  STSM.16.M88.4 [R92], R4 ;  /* 0x000000045c007844 */ /* 0x0003e20000000200 */
[----:B------:R-:W-:Y:S02]  /*6280*/  F2FP.TF32.F32.PACK_B R9, R9 ;  /* 0x00000009ff09723e */ /* 0x000fe400024050ff */
[----:B------:R-:W-:Y:S02]  /*6290*/  F2FP.TF32.F32.PACK_B R10, R10 ;  /* 0x0000000aff0a723e */ /* 0x000fe400024050ff */
[----:B------:R-:W-:Y:S02]  /*62a0*/  F2FP.TF32.F32.PACK_B R11, R11 ;  /* 0x0000000bff0b723e */ /* 0x000fe400024050ff */
[----:B------:R-:W-:Y:S02]  /*62b0*/  F2FP.TF32.F32.PACK_B R12, R12 ;  /* 0x0000000cff0c723e */ /* 0x000fe400024050ff */
[----:B------:R-:W-:Y:S01]  /*62c0*/  F2FP.TF32.F32.PACK_B R13, R13 ;  /* 0x0000000dff0d723e */ /* 0x000fe200024050ff */
[----:B------:R1:W-:Y:S01]  /*62d0*/  STSM.16.M88.4 [R91], R8 ;  /* 0x000000085b007844 */ /* 0x0003e20000000200 */
[----:B------:R-:W-:Y:S02]  /*62e0*/  F2FP.TF32.F32.PACK_B R14, R14 ;  /* 0x0000000eff0e723e */ /* 0x000fe400024050ff */
[----:B------:R-:W-:Y:S05]  /*62f0*/  F2FP.TF32.F32.PACK_B R15, R15 ;  /* 0x0000000fff0f723e */ /* 0x000fea00024050ff */
[----:B------:R1:W-:Y:S01]  /*6300*/  STSM.16.M88.4 [R90], R12 ;  /* 0x0000000c5a007844 */ /* 0x0003e20000000200 */
[----:B------:R-:W-:Y:S01]  /*6310*/  @!PT LDS RZ, [RZ] ;  /* 0x00000000fffff984 */ /* 0x000fe20000000800 */
[----:B------:R-:W-:Y:S01]  /*6320*/  @!PT LDS RZ, [RZ] ;  /* 0x00000000fffff984 */ /* 0x000fe20000000800 */
[----:B------:R-:W-:Y:S01]  /*6330*/  @!PT LDS RZ, [RZ] ;  /* 0x00000000fffff984 */ /* 0x000fe20000000800 */
[----:B------:R-:W-:Y:S01]  /*6340*/  @!PT LDS RZ, [RZ] ;  /* 0x00000000fffff984 */ /* 0x000fe20000000800 */
[----:B------:R2:W-:Y:S07]  /*6350*/  MEMBAR.ALL.CTA ;  /* 0x0000000000007992 */ /* 0x0005ee0000008000 */
[----:B--2---:R-:W2:Y:S02]  /*6360*/  FENCE.VIEW.ASYNC.S ;  /* 0x00000000000073c6 */ /* 0x004ea40000000000 */
[----:B--2---:R-:W-:Y:S06]  /*6370*/  BAR.SYNC.DEFER_BLOCKING 0x1, 0x80 ;  /* 0x0042000000007b1d */ /* 0x004fec0000010000 */
[----:B------:R-:W-:Y:S05]  /*6380*/  @P0 BRA `(.L_x_94) ;  /* 0x00000000001c0947 */ /* 0x000fea0003800000 */
[----:B------:R-:W-:Y:S02]  /*6390*/  UIADD3 UR6, UP0, UPT, UR54, 0x680, URZ ;  /* 0x0000068036067890 */ /* 0x000fe4000ff1e0ff */
[----:B------:R-:W-:Y:S02]  /*63a0*/  ULEA UR4, UR56, UR48, 0xd ;  /* 0x0000003038047291 */ /* 0x000fe4000f8e68ff */
[----:B------:R-:W-:Y:S02]  /*63b0*/  UIADD3.X UR7, UPT, UPT, URZ, UR55, URZ, UP0, !UPT ;  /* 0x00000037ff077290 */ /* 0x000fe400087fe4ff */
[----:B------:R-:W-:Y:S01]  /*63c0*/  UIADD3 UR40, UPT, UPT, UR4, 0x400, URZ ;  /* 0x0000040004287890 */ /* 0x000fe2000fffe0ff */
[----:B------:R-:W-:Y:S08]  /*63d0*/  UMOV UR43, UR36 ;  /* 0x00000024002b7c82 */ /* 0x000ff00008000000 */
[----:B------:R2:W-:Y:S02]  /*63e0*/  UTMASTG.3D [UR40], [UR6] ;  /* 0x00000028060073b5 */ /* 0x0005e40008010000 */
[----:B--2---:R0:W-:Y:S02]  /*63f0*/  UTMACMDFLUSH ;  /* 0x00000000000079b7 */ /* 0x0041e40000000000 */
.L_x_94:
[----:B------:R-:W-:Y:S05]  /*6400*/  BSYNC.RECONVERGENT B0 ;  /* 0x0000000000007941 */ /* 0x000fea0003800200 */
.L_x_93:
[----:B------:R-:W-:Y:S01]  /*6410*/  UIADD3 UR40, UPT, UPT, UR56, 0x1, URZ ;  /* 0x0000000138287890 */ /* 0x000fe2000fffe0ff */
[----:B------:R-:W-:Y:S03]  /*6420*/  BSSY.RECONVERGENT B0, `(.L_x_95) ;  /* 0x0000005000007945 */ /* 0x000fe60003800200 */
[----:B------:R-:W-:Y:S04]  /*6430*/  UISETP.NE.AND UP0, UPT, UR40, 0x3, UPT ;  /* 0x000000032800788c */ /* 0x000fe8000bf05270 */
[----:B------:R-:W-:Y:S01]  /*6440*/  USEL UR43, UR40, URZ, UP0 ;  /* 0x000000ff282b7287 */ /* 0x000fe20008000000 */
[----:B------:R-:W-:Y:S11]  /*6450*/  @P0 BRA `(.L_x_96) ;  /* 0x0000000000040947 */ /* 0x000ff60003800000 */
[----:B------:R-:W-:Y:S04]  /*6460*/  DEPBAR.LE SB0, 0x1 ;  /* 0x000080400000791a */ /* 0x000fe80000000000 */
.L_x_96:
[----:B------:R-:W-:Y:S05]  /*6470*/  BSYNC.RECONVERGENT B0 ;  /* 0x0000000000007941 */ /* 0x000fea0003800200 */
.L_x_95:
[----:B------:R-:W-:Y:S01]  /*6480*/  BAR.SYNC.DEFER_BLOCKING 0x1, 0x80 ;  /* 0x0042000000007b1d */ /* 0x000fe20000010000 */
[----:B------:R-:W-:Y:S01]  /*6490*/  ISETP.NE.AND P1, PT, R83, RZ, PT ;  /* 0x000000ff5300720c */ /* 0x000fe20003f25270 */
[----:B------:R-:W-:Y:S01]  /*64a0*/  UISETP.NE.AND UP0, UPT, UR50, URZ, UPT ;  /* 0x000000ff3200728c */ /* 0x000fe2000bf05270 */
[----:B------:R-:W-:Y:S11]  /*64b0*/  LEA R2, R43, UR48, 0x3 ;  /* 0x000000302b027c11 */ /* 0x000ff6000f8e18ff */
[----:B------:R-:W-:Y:S01]  /*64c0*/  @P1 SHF.L.U32 R3, R42, 0x1f, RZ ;  /* 0x0000001f2a031819 */ /* 0x000fe200000006ff */
[----:B------:R-:W-:Y:S06]  /*64d0*/  BRA.U !UP0, `(.L_x_97) ;  /* 0x0000000108247547 */ /* 0x000fec000b800000 */
[----:B-1----:R-:W-:Y:S01]  /*64e0*/  IMAD.U32 R5, RZ, RZ, UR49 ;  /* 0x00000031ff057e24 */ /* 0x002fe2000f8e00ff */
[----:B------:R-:W-:Y:S01]  /*64f0*/  MOV R0, UR37 ;  /* 0x0000002500007c02 */ /* 0x000fe20008000f00 */
[----:B------:R-:W-:Y:S03]  /*6500*/  UIADD3 UR49, UPT, UPT, UR49, 0x1, URZ ;  /* 0x0000000131317890 */ /* 0x000fe6000fffe0ff */
[----:B------:R-:W-:Y:S01]  /*6510*/  @P1 LEA R5, R5, UR48, 0x3 ;  /* 0x0000003005051c11 */ /* 0x000fe2000f8e18ff */
[----:B------:R-:W-:Y:S04]  /*6520*/  UISETP.NE.AND UP0, UPT, UR49, 0x3, UPT ;  /* 0x000000033100788c */ /* 0x000fe8000bf05270 */
[----:B------:R-:W-:Y:S01]  /*6530*/  @P1 VIADD R5, R5, 0x48 ;  /* 0x0000004805051836 */ /* 0x000fe20000000000 */
[----:B------:R-:W-:Y:S04]  /*6540*/  USEL UR49, UR49, URZ, UP0 ;  /* 0x000000ff31317287 */ /* 0x000fe80008000000 */
[----:B------:R-:W-:Y:S04]  /*6550*/  @P1 PRMT R0, R0, 0x654, R5 ;  /* 0x0000065400001816 */ /* 0x000fe80000000005 */
[----:B------:R2:W-:Y:S04]  /*6560*/  @P1 SYNCS.ARRIVE.TRANS64.RED.A1T0 RZ, [R0+URZ], RZ ;  /* 0x000000ff00ff19a7 */ /* 0x0005e800081004ff */
.L_x_97:
[----:B------:R-:W3:Y:S01]  /*6570*/  @P1 SYNCS.PHASECHK.TRANS64.TRYWAIT P0, [R2+URZ+0x30], R3 ;  /* 0x00003003020015a7 */ /* 0x000ee200080011ff */
[----:B------:R-:W-:Y:S01]  /*6580*/  BSSY B1, `(.L_x_98) ;  /* 0x0000017000017945 */ /* 0x000fe20003800000 */
[----:B---3--:R-:W-:Y:S03]  /*6590*/  @P1 SEL R87, RZ, 0x1, !P0 ;  /* 0x00000001ff571807 */ /* 0x008fe60004000000 */
[----:B------:R-:W-:Y:S05]  /*65a0*/  @!P1 BRA `(.L_x_99) ;  /* 0x0000000000509947 */ /* 0x000fea0003800000 */
[----:B------:R-:W-:Y:S01]  /*65b0*/  ISETP.NE.AND P1, PT, R88, RZ, PT ;  /* 0x000000ff5800720c */ /* 0x000fe20003f25270 */
[----:B------:R-:W-:Y:S01]  /*65c0*/  BSSY B0, `(.L_x_100) ;  /* 0x000000a000007945 */ /* 0x000fe20003800000 */
[----:B------:R-:W-:Y:S11]  /*65d0*/  ISETP.NE.AND P0, PT, R87, RZ, PT ;  /* 0x000000ff5700720c */ /* 0x000ff60003f05270 */
[----:B-1----:R-:W-:Y:S05]  /*65e0*/  @P1 IMAD R4, R43, 0x800, R72 ;  /* 0x000008002b041824 */ /* 0x002fea00078e0248 */
[----:B------:R-:W-:Y:S05]  /*65f0*/  @P1 LEA R4, R4, UR48, 0x2 ;  /* 0x0000003004041c11 */ /* 0x000fea000f8e10ff */
[--C-:B------:R-:W-:Y:S02]  /*6600*/  @P1 IMAD.IADD R3, R85, 0x1, R4.reuse ;  /* 0x0000000155031824 */ /* 0x100fe400078e0204 */
[----:B--2---:R-:W-:Y:S01]  /*6610*/  @P1 IMAD.IADD R0, R86, 0x1, R4 ;  /* 0x0000000156001824 */ /* 0x004fe200078e0204 */
[----:B------:R-:W-:Y:S06]  /*6620*/  @P0 BRA `(.L_x_101) ;  /* 0x00000000000c0947 */ /* 0x000fec0003800000 */
[----:B------:R-:W-:Y:S04]  /*6630*/  SHF.L.U32 R5, R42, 0x1f, RZ ;  /* 0x0000001f2a057819 */ /* 0x000fe800000006ff */
[----:B------:R-:W1:Y:S02]  /*6640*/  SYNCS.PHASECHK.TRANS64.TRYWAIT P0, [R2+URZ+0x30], R5 ;  /* 0x00003005020075a7 */ /* 0x000e6400080011ff */
[----:B-1----:R-:W-:Y:S05]  /*6650*/  @!P0 BRA `(.L_x_102) ;  /* 0x0000001400608947 */ /* 0x002fea0003800000 */
.L_x_101:
[----:B------:R-:W-:Y:S05]  /*6660*/  BSYNC B0 ;  /* 0x0000000000007941 */ /* 0x000fea0003800000 */
.L_x_100:
[----:B------:R-:W-:Y:S11]  /*6670*/  ISETP.NE.AND P0, PT, R88, RZ, PT ;  /* 0x000000ff5800720c */ /* 0x000ff60003f05270 */
[----:B------:R-:W-:Y:S02]  /*6680*/  @!UPT UIADD3 URZ, UPT, UPT, URZ, URZ, URZ ;  /* 0x000000fffffff290 */ /* 0x000fe4000fffe0ff */
[----:B-1----:R-:W-:Y:S01]  /*6690*/  @P0 IADD3 R2, PT, PT, R86, R3, RZ ;  /* 0x0000000356020210 */ /* 0x002fe20007ffe0ff */
[----:B------:R-:W-:Y:S05]  /*66a0*/  @P0 WARPSYNC.ALL ;  /* 0x0000000000000948 */ /* 0x000fea0003800000 */
[----:B------:R3:W4:Y:S04]  /*66b0*/  @P0 LDSM.16.M88.4 R56, [R4+0x400] ;  /* 0x000400000438083b */ /* 0x0007280000000200 */
[----:B------:R3:W1:Y:S04]  /*66c0*/  @P0 LDSM.16.M88.4 R52, [R0+0x400] ;  /* 0x000400000034083b */ /* 0x0006680000000200 */
[----:B------:R3:W2:Y:S04]  /*66d0*/  @P0 LDSM.16.M88.4 R48, [R3+0x400] ;  /* 0x000400000330083b */ /* 0x0006a80000000200 */
[----:B------:R3:W1:Y:S02]  /*66e0*/  @P0 LDSM.16.M88.4 R44, [R2+0x400] ;  /* 0x00040000022c083b */ /* 0x0006640000000200 */
.L_x_99:
[----:B------:R-:W-:Y:S05]  /*66f0*/  BSYNC B1 ;  /* 0x0000000000017941 */ /* 0x000fea0003800000 */
.L_x_98:
[----:B--23--:R-:W-:Y:S05]  /*6700*/  VIADD R0, R34, 0x20 ;  /* 0x0000002022007836 */ /* 0x00cfea0000000000 */
[----:B------:R-:W-:Y:S04]  /*6710*/  SHF.R.U32.HI R0, RZ, 0x15, R0 ;  /* 0x00000015ff007819 */ /* 0x000fe80000011600 */
[----:B------:R-:W-:Y:S11]  /*6720*/  LOP3.LUT P0, RZ, R0, 0x3, R73, 0x48, !PT ;  /* 0x0000000300ff7812 */ /* 0x000ff60007804849 */
[----:B------:R-:W-:Y:S02]  /*6730*/  @!UPT UIADD3 URZ, UPT, UPT, URZ, URZ, URZ ;  /* 0x000000fffffff290 */ /* 0x000fe4000fffe0ff */
[----:B------:R-:W-:Y:S05]  /*6740*/  @!P0 BRA `(.L_x_103) ;  /* 0x0000000000408947 */ /* 0x000fea0003800000 */
[----:B------:R-:W2:Y:S01]  /*6750*/  LDCU.64 UR8, c[0x4][0x70] ;  /* 0x01000e00ff0877ac */ /* 0x000ea20008000a00 */
[----:B------:R-:W-:Y:S01]  /*6760*/  MOV R3, 0x0 ;  /* 0x0000000000037802 */ /* 0x000fe20000000f00 */
[----:B-1----:R-:W-:Y:S02]  /*6770*/  HFMA2 R12, -RZ, RZ, 0, 5.9604644775390625e-08 ;  /* 0x00000001ff0c7431 */ /* 0x002fe400000001ff */
[----:B------:R-:W-:Y:S02]  /*6780*/  IMAD.MOV.U32 R8, RZ, RZ, 0x192 ;  /* 0x00000192ff087424 */ /* 0x000fe400078e00ff */
[----:B------:R-:W-:Y:S01]  /*6790*/  IMAD.MOV.U32 R13, RZ, RZ, RZ ;  /* 0x000000ffff0d7224 */ /* 0x000fe200078e00ff */
[----:B------:R-:W1:Y:S01]  /*67a0*/  LDCU.64 UR6, c[0x4][0x78] ;  /* 0x01000f00ff0677ac */ /* 0x000e620008000a00 */
[----:B------:R-:W3:Y:S01]  /*67b0*/  LDC.64 R2, c[0x4][R3] ;  /* 0x0100000003027b82 */ /* 0x000ee20000000a00 */
[----:B------:R-:W5:Y:S01]  /*67c0*/  LDCU.64 UR4, c[0x4][0x10] ;  /* 0x01000200ff0477ac */ /* 0x000f620008000a00 */
[----:B--2---:R-:W-:Y:S01]  /*67d0*/  MOV R5, UR9 ;  /* 0x0000000900057c02 */ /* 0x004fe20008000f00 */
[----:B------:R-:W-:Y:S01]  /*67e0*/  IMAD.U32 R4, RZ, RZ, UR8 ;  /* 0x00000008ff047e24 */ /* 0x000fe2000f8e00ff */
[----:B-1----:R-:W-:Y:S01]  /*67f0*/  MOV R7, UR7 ;  /* 0x0000000700077c02 */ /* 0x002fe20008000f00 */
[----:B------:R-:W-:Y:S01]  /*6800*/  IMAD.U32 R6, RZ, RZ, UR6 ;  /* 0x00000006ff067e24 */ /* 0x000fe2000f8e00ff */
[----:B-----5:R-:W-:Y:S01]  /*6810*/  MOV R11, UR5 ;  /* 0x00000005000b7c02 */ /* 0x020fe20008000f00 */
[----:B------:R-:W-:Y:S02]  /*6820*/  IMAD.U32 R10, RZ, RZ, UR4 ;  /* 0x00000004ff0a7e24 */ /* 0x000fe4000f8e00ff */
[----:B------:R-:W-:Y:S07]  /*6830*/  LEPC R20, `(.L_x_103) ;  /* 0x000000001014794e */ /* 0x000fee0000000000 */
[----:B---34-:R-:W-:Y:S05]  /*6840*/  CALL.ABS.NOINC R2 ;  /* 0x0000000002007343 */ /* 0x018fea0003c00000 */
.L_x_103:
[----:B------:R-:W-:Y:S01]  /*6850*/  ISETP.NE.AND P0, PT, R79, RZ, PT ;  /* 0x000000ff4f00720c */ /* 0x000fe20003f05270 */
[----:B------:R-:W-:Y:S05]  /*6860*/  WARPSYNC.ALL ;  /* 0x0000000000007948 */ /* 0x000fea0003800000 */
[----:B------:R-:W-:Y:S01]  /*6870*/  R2UR UR4, R34 ;  /* 0x00000000220472ca */ /* 0x000fe200000e0000 */
[----:B------:R-:W-:Y:S01]  /*6880*/  IMAD.U32 R87, RZ, RZ, UR43 ;  /* 0x0000002bff577e24 */ /* 0x000fe2000f8e00ff */
[----:B------:R-:W-:Y:S01]  /*6890*/  R2UR UR5, R84 ;  /* 0x00000000540572ca */ /* 0x000fe200000e0000 */
[----:B------:R-:W-:Y:S01]  /*68a0*/  BSSY.RECONVERGENT B0, `(.L_x_104) ;  /* 0x0000060000007945 */ /* 0x000fe20003800200 */
[----:B----4-:R-:W-:Y:S01]  /*68b0*/  LOP3.LUT R0, R56, 0xffffe000, RZ, 0xc0, !PT ;  /* 0xffffe00038007812 */ /* 0x010fe200078ec0ff */
[----:B------:R-:W-:Y:S01]  /*68c0*/  IMAD R87, R87, 0x800, R72 ;  /* 0x0000080057577824 */ /* 0x000fe200078e0248 */
[----:B------:R-:W-:Y:S02]  /*68d0*/  LOP3.LUT R2, R57, 0xffffe000, RZ, 0xc0, !PT ;  /* 0xffffe00039027812 */ /* 0x000fe400078ec0ff */
[----:B------:R-:W-:Y:S02]  /*68e0*/  LOP3.LUT R3, R58, 0xffffe000, RZ, 0xc0, !PT ;  /* 0xffffe0003a037812 */ /* 0x000fe400078ec0ff */
[----:B------:R-:W-:Y:S02]  /*68f0*/  LOP3.LUT R20, R59, 0xffffe000, RZ, 0xc0, !PT ;  /* 0xffffe0003b147812 */ /* 0x000fe400078ec0ff */
[----:B-1----:R-:W-:Y:S01]  /*6900*/  LOP3.LUT R21, R52, 0xffffe000, RZ, 0xc0, !PT ;  /* 0xffffe00034157812 */ /* 0x002fe200078ec0ff */
[----:B------:R-:W1:Y:S01]  /*6910*/  LDTM.16dp128bit.x8 R4, tmem[UR4+0x20] ;  /* 0x00002004000479ee */ /* 0x000e620008180000 */
[----:B------:R-:W-:Y:S01]  /*6920*/  LOP3.LUT R36, R53, 0xffffe000, RZ, 0xc0, !PT ;  /* 0xffffe00035247812 */ /* 0x000fe200078ec0ff */
[----:B------:R-:W-:Y:S01]  /*6930*/  UIADD3 UR5, UPT, UPT, UR5, 0xb0, URZ ;  /* 0x000000b005057890 */ /* 0x000fe2000fffe0ff */
[----:B------:R-:W-:Y:S01]  /*6940*/  LOP3.LUT R37, R54, 0xffffe000, RZ, 0xc0, !PT ;  /* 0xffffe00036257812 */ /* 0x000fe200078ec0ff */
[----:B------:R-:W-:Y:S01]  /*6950*/  NOP ;  /* 0x0000000000007918 */ /* 0x000fe20000000000 */
[----:B------:R-:W-:Y:S01]  /*6960*/  LOP3.LUT R38, R55, 0xffffe000, RZ, 0xc0, !PT ;  /* 0xffffe00037267812 */ /* 0x000fe200078ec0ff */
[----:B------:R-:W-:Y:S01]  /*6970*/  UPRMT UR5, UR37, 0x654, UR5 ;  /* 0x0000065425057896 */ /* 0x000fe20008000005 */
[----:B------:R-:W-:Y:S02]  /*6980*/  LOP3.LUT R39, R48, 0xffffe000, RZ, 0xc0, !PT ;  /* 0xffffe00030277812 */ /* 0x000fe400078ec0ff */
[----:B------:R-:W-:Y:S02]  /*6990*/  LOP3.LUT R40, R49, 0xffffe000, RZ, 0xc0, !PT ;  /* 0xffffe00031287812 */ /* 0x000fe400078ec0ff */
[----:B------:R-:W-:Y:S02]  /*69a0*/  LOP3.LUT R41, R50, 0xffffe000, RZ, 0xc0, !PT ;  /* 0xffffe00032297812 */ /* 0x000fe400078ec0ff */
[----:B------:R-:W-:Y:S02]  /*69b0*/  LOP3.LUT R42, R51, 0xffffe000, RZ, 0xc0, !PT ;  /* 0xffffe000332a7812 */ /* 0x000fe400078ec0ff */
[----:B------:R-:W-:Y:S01]  /*69c0*/  LOP3.LUT R43, R44, 0xffffe000, RZ, 0xc0, !PT ;  /* 0xffffe0002c2b7812 */ /* 0x000fe200078ec0ff */
[----:B-1----:R-:W-:Y:S01]  /*69d0*/  SYNCS.ARRIVE.TRANS64.RED.A1T0 RZ, [UR5], RZ ;  /* 0x000000ffffff79a7 */ /* 0x002fe20008100405 */
[----:B------:R-:W-:Y:S02]  /*69e0*/  LOP3.LUT R44, R45, 0xffffe000, RZ, 0xc0, !PT ;  /* 0xffffe0002d2c7812 */ /* 0x000fe400078ec0ff */
[----:B------:R-:W-:Y:S02]  /*69f0*/  LEA R87, R87, UR48, 0x2 ;  /* 0x0000003057577c11 */ /* 0x000fe4000f8e10ff */
[----:B------:R-:W-:Y:S02]  /*6a00*/  LOP3.LUT R45, R46, 0xffffe000, RZ, 0xc0, !PT ;  /* 0xffffe0002e2d7812 */ /* 0x000fe400078ec0ff */
[----:B------:R-:W-:Y:S01]  /*6a10*/  LOP3.LUT R46, R47, 0xffffe000, RZ, 0xc0, !PT ;  /* 0xffffe0002f2e7812 */ /* 0x000fe200078ec0ff */
[C---:B------:R-:W-:Y:S01]  /*6a20*/  FMUL R4, R33.reuse, R4 ;  /* 0x0000000421047220 */ /* 0x040fe20000400000 */
[C-C-:B------:R-:W-:Y:S01]  /*6a30*/  IADD3 R84, PT, PT, R86.reuse, 0x400, R87.reuse ;  /* 0x0000040056547810 */ /* 0x140fe20007ffe057 */
[----:B------:R-:W-:Y:S01]  /*6a40*/  FMUL R5, R33, R5 ;  /* 0x0000000521057220 */ /* 0x000fe20000400000 */
[----:B------:R-:W-:Y:S01]  /*6a50*/  IADD3 R85, PT, PT, R85, 0x400, R87 ;  /* 0x0000040055557810 */ /* 0x000fe20007ffe057 */
[C---:B------:R-:W-:Y:S01]  /*6a60*/  FMUL R6, R33.reuse, R6 ;  /* 0x0000000621067220 */ /* 0x040fe20000400000 */
[----:B------:R-:W-:Y:S01]  /*6a70*/  FMUL R7, R33, R7 ;  /* 0x0000000721077220 */ /* 0x000fe20000400000 */
[----:B------:R-:W-:Y:S01]  /*6a80*/  FFMA R4, R35, R0, R4 ;  /* 0x0000000023047223 */ /* 0x000fe20000000004 */
[----:B------:R-:W-:Y:S01]  /*6a90*/  FMUL R8, R33, R8 ;  /* 0x0000000821087220 */ /* 0x000fe20000400000 */
[----:B------:R-:W-:Y:S01]  /*6aa0*/  FFMA R5, R35, R2, R5 ;  /* 0x0000000223057223 */ /* 0x000fe20000000005 */
[----:B------:R-:W-:Y:S01]  /*6ab0*/  FMUL R9, R33, R9 ;  /* 0x0000000921097220 */ /* 0x000fe20000400000 */
[----:B------:R-:W-:Y:S01]  /*6ac0*/  FFMA R6, R35, R3, R6 ;  /* 0x0000000323067223 */ /* 0x000fe20000000006 */
[----:B------:R-:W-:Y:S01]  /*6ad0*/  F2FP.TF32.F32.PACK_B R4, R4 ;  /* 0x00000004ff04723e */ /* 0x000fe200024050ff */
[----:B------:R-:W-:Y:S01]  /*6ae0*/  FMUL R10, R33, R10 ;  /* 0x0000000a210a7220 */ /* 0x000fe20000400000 */
[----:B------:R-:W-:Y:S01]  /*6af0*/  F2FP.TF32.F32.PACK_B R5, R5 ;  /* 0x00000005ff05723e */ /* 0x000fe200024050ff */
[----:B------:R-:W-:Y:S01]  /*6b00*/  FFMA R7, R35, R20, R7 ;  /* 0x0000001423077223 */ /* 0x000fe20000000007 */
[----:B------:R-:W-:Y:S01]  /*6b10*/  FMUL R11, R33, R11 ;  /* 0x0000000b210b7220 */ /* 0x000fe20000400000 */
        /* <DEDUP_REMOVED lines=8> */
[----:B------:R-:W-:Y:S01]  /*6ba0*/  F2FP.TF32.F32.PACK_B R6, R6 ;  /* 0x00000006ff06723e */ /* 0x000fe200024050ff */
[----:B------:R-:W-:Y:S01]  /*6bb0*/  FFMA R12, R35, R39, R12 ;  /* 0x00000027230c7223 */ /* 0x000fe2000000000c */
[----:B------:R-:W-:Y:S01]  /*6bc0*/  F2FP.TF32.F32.PACK_B R7, R7 ;  /* 0x00000007ff07723e */ /* 0x000fe200024050ff */
[----:B------:R-:W-:Y:S01]  /*6bd0*/  FMUL R16, R33, R16 ;  /* 0x0000001021107220 */ /* 0x000fe20000400000 */
[----:B------:R-:W-:Y:S01]  /*6be0*/  FFMA R13, R35, R40, R13 ;  /* 0x00000028230d7223 */ /* 0x000fe2000000000d */
[----:B------:R-:W-:Y:S01]  /*6bf0*/  FMUL R17, R33, R17 ;  /* 0x0000001121117220 */ /* 0x000fe20000400000 */
[----:B------:R-:W-:Y:S01]  /*6c00*/  FFMA R14, R35, R41, R14 ;  /* 0x00000029230e7223 */ /* 0x000fe2000000000e */
[----:B------:R1:W-:Y:S01]  /*6c10*/  STSM.16.M88.4 [R87+0x400], R4 ;  /* 0x0004000457007844 */ /* 0x0003e20000000200 */
[----:B------:R-:W-:Y:S01]  /*6c20*/  FMUL R18, R33, R18 ;  /* 0x0000001221127220 */ /* 0x000fe20000400000 */
[----:B------:R-:W-:Y:S01]  /*6c30*/  FFMA R15, R35, R42, R15 ;  /* 0x0000002a230f7223 */ /* 0x000fe2000000000f */
[----:B------:R-:W-:Y:S01]  /*6c40*/  FMUL R19, R33, R19 ;  /* 0x0000001321137220 */ /* 0x000fe20000400000 */
[----:B------:R-:W-:Y:S01]  /*6c50*/  F2FP.TF32.F32.PACK_B R8, R8 ;  /* 0x00000008ff08723e */ /* 0x000fe200024050ff */
[C---:B------:R-:W-:Y:S01]  /*6c60*/  FFMA R16, R35.reuse, R43, R16 ;  /* 0x0000002b23107223 */ /* 0x040fe20000000010 */
[----:B------:R-:W-:Y:S01]  /*6c70*/  F2FP.TF32.F32.PACK_B R9, R9 ;  /* 0x00000009ff09723e */ /* 0x000fe200024050ff */
[C---:B------:R-:W-:Y:S01]  /*6c80*/  FFMA R17, R35.reuse, R44, R17 ;  /* 0x0000002c23117223 */ /* 0x040fe20000000011 */
[----:B------:R-:W-:Y:S01]  /*6c90*/  F2FP.TF32.F32.PACK_B R10, R10 ;  /* 0x0000000aff0a723e */ /* 0x000fe200024050ff */
[C---:B------:R-:W-:Y:S01]  /*6ca0*/  FFMA R18, R35.reuse, R45, R18 ;  /* 0x0000002d23127223 */ /* 0x040fe20000000012 */
[----:B------:R-:W-:Y:S01]  /*6cb0*/  F2FP.TF32.F32.PACK_B R11, R11 ;  /* 0x0000000bff0b723e */ /* 0x000fe200024050ff */
[----:B------:R-:W-:Y:S01]  /*6cc0*/  FFMA R19, R35, R46, R19 ;  /* 0x0000002e23137223 */ /* 0x000fe20000000013 */
[----:B------:R-:W-:Y:S01]  /*6cd0*/  F2FP.TF32.F32.PACK_B R12, R12 ;  /* 0x0000000cff0c723e */ /* 0x000fe200024050ff */
[----:B------:R-:W-:Y:S01]  /*6ce0*/  IMAD.IADD R86, R86, 0x1, R85 ;  /* 0x0000000156567824 */ /* 0x000fe200078e0255 */
[----:B------:R-:W-:Y:S01]  /*6cf0*/  F2FP.TF32.F32.PACK_B R13, R13 ;  /* 0x0000000dff0d723e */ /* 0x000fe200024050ff */
[----:B------:R1:W-:Y:S01]  /*6d00*/  STSM.16.M88.4 [R84], R8 ;  /* 0x0000000854007844 */ /* 0x0003e20000000200 */
        /* <DEDUP_REMOVED lines=18> */
[----:B------:R-:W-:Y:S02]  /*6e30*/  UIADD3 UR5, UPT, UPT, UR41, 0x20, URZ ;  /* 0x0000002029057890 */ /* 0x000fe4000fffe0ff */
[----:B------:R-:W-:Y:S02]  /*6e40*/  UIADD3 UR4, UPT, UPT, UR10, 0x400, URZ ;  /* 0x000004000a047890 */ /* 0x000fe4000fffe0ff */
[----:B------:R-:W-:Y:S01]  /*6e50*/  UIADD3.X UR9, UPT, UPT, URZ, UR55, URZ, UP0, !UPT ;  /* 0x00000037ff097290 */ /* 0x000fe200087fe4ff */
[----:B------:R-:W-:Y:S01]  /*6e60*/  UMOV UR6, UR42 ;  /* 0x0000002a00067c82 */ /* 0x000fe20008000000 */
[----:B------:R-:W-:Y:S07]  /*6e70*/  UMOV UR7, UR36 ;  /* 0x0000002400077c82 */ /* 0x000fee0008000000 */
[----:B------:R2:W-:Y:S02]  /*6e80*/  UTMASTG.3D [UR4], [UR8] ;  /* 0x00000004080073b5 */ /* 0x0005e40008010000 */
[----:B--2---:R0:W-:Y:S02]  /*6e90*/  UTMACMDFLUSH ;  /* 0x00000000000079b7 */ /* 0x0041e40000000000 */
.L_x_105:
[----:B------:R-:W-:Y:S05]  /*6ea0*/  BSYNC.RECONVERGENT B0 ;  /* 0x0000000000007941 */ /* 0x000fea0003800200 */
.L_x_104:
[----:B------:R-:W-:Y:S01]  /*6eb0*/  UIADD3 UR43, UPT, UPT, UR43, 0x1, URZ ;  /* 0x000000012b2b7890 */ /* 0x000fe2000fffe0ff */
[----:B------:R-:W-:Y:S03]  /*6ec0*/  BSSY.RECONVERGENT B0, `(.L_x_106) ;  /* 0x0000008000007945 */ /* 0x000fe60003800200 */
[----:B------:R-:W-:Y:S04]  /*6ed0*/  UISETP.NE.AND UP0, UPT, UR43, 0x3, UPT ;  /* 0x000000032b00788c */ /* 0x000fe8000bf05270 */
[----:B------:R-:W-:Y:S02]  /*6ee0*/  UISETP.EQ.XOR UP1, UPT, UR40, 0x3, !UP0 ;  /* 0x000000032800788c */ /* 0x000fe4000c722a70 */
[----:B------:R-:W-:Y:S02]  /*6ef0*/  USEL UR56, UR43, URZ, UP0 ;  /* 0x000000ff2b387287 */ /* 0x000fe40008000000 */
[----:B------:R-:W-:Y:S04]  /*6f00*/  USEL UR4, URZ, 0x1, !UP1 ;  /* 0x00000001ff047887 */ /* 0x000fe8000c800000 */
[----:B------:R-:W-:Y:S01]  /*6f10*/  ULOP3.LUT UR51, UR51, UR4, URZ, 0x3c, !UPT ;  /* 0x0000000433337292 */ /* 0x000fe2000f8e3cff */
[----:B------:R-:W-:Y:S11]  /*6f20*/  @P0 BRA `(.L_x_107) ;  /* 0x0000000000040947 */ /* 0x000ff60003800000 */
[----:B------:R-:W-:Y:S04]  /*6f30*/  DEPBAR.LE SB0, 0x1 ;  /* 0x000080400000791a */ /* 0x000fe80000000000 */
.L_x_107:
[----:B------:R-:W-:Y:S05]  /*6f40*/  BSYNC.RECONVERGENT B0 ;  /* 0x0000000000007941 */ /* 0x000fea0003800200 */
.L_x_106:
[----:B------:R-:W-:Y:S01]  /*6f50*/  BAR.SYNC.DEFER_BLOCKING 0x1, 0x80 ;  /* 0x0042000000007b1d */ /* 0x000fe20000010000 */
[----:B------:R-:W-:Y:S01]  /*6f60*/  UISETP.NE.AND UP0, UPT, UR50, -0x2, UPT ;  /* 0xfffffffe3200788c */ /* 0x000fe2000bf05270 */
[----:B------:R-:W-:Y:S08]  /*6f70*/  IADD3 R0, PT, PT, R30, 0x1, RZ ;  /* 0x000000011e007810 */ /* 0x000ff00007ffe0ff */
[----:B------:R-:W-:Y:S05]  /*6f80*/  BRA.U !UP0, `(.L_x_108) ;  /* 0x0000000108287547 */ /* 0x000fea000b800000 */
[----:B------:R-:W-:Y:S01]  /*6f90*/  ISETP.NE.AND P0, PT, R83, RZ, PT ;  /* 0x000000ff5300720c */ /* 0x000fe20003f05270 */
[----:B------:R-:W-:Y:S01]  /*6fa0*/  IMAD.U32 R3, RZ, RZ, UR49 ;  /* 0x00000031ff037e24 */ /* 0x000fe2000f8e00ff */
[----:B------:R-:W-:Y:S01]  /*6fb0*/  UIADD3 UR49, UPT, UPT, UR49, 0x1, URZ ;  /* 0x0000000131317890 */ /* 0x000fe2000fffe0ff */
[----:B------:R-:W-:Y:S03]  /*6fc0*/  IMAD.U32 R2, RZ, RZ, UR37 ;  /* 0x00000025ff027e24 */ /* 0x000fe6000f8e00ff */
[----:B------:R-:W-:Y:S04]  /*6fd0*/  UISETP.NE.AND UP0, UPT, UR49, 0x3, UPT ;  /* 0x000000033100788c */ /* 0x000fe8000bf05270 */
[----:B------:R-:W-:Y:S03]  /*6fe0*/  USEL UR49, UR49, URZ, UP0 ;  /* 0x000000ff31317287 */ /* 0x000fe60008000000 */
[----:B------:R-:W-:Y:S05]  /*6ff0*/  @P0 LEA R3, R3, UR48, 0x3 ;  /* 0x0000003003030c11 */ /* 0x000fea000f8e18ff */
[----:B------:R-:W-:Y:S05]  /*7000*/  @P0 VIADD R3, R3, 0x48 ;  /* 0x0000004803030836 */ /* 0x000fea0000000000 */
[----:B------:R-:W-:Y:S04]  /*7010*/  @P0 PRMT R2, R2, 0x654, R3 ;  /* 0x0000065402020816 */ /* 0x000fe80000000003 */
[----:B------:R2:W-:Y:S03]  /*7020*/  @P0 SYNCS.ARRIVE.TRANS64.RED.A1T0 RZ, [R2+URZ], RZ ;  /* 0x000000ff02ff09a7 */ /* 0x0005e600081004ff */
.L_x_108:
[----:B------:R-:W-:Y:S01]  /*7030*/  ISETP.NE.AND P2, PT, R80, RZ, PT ;  /* 0x000000ff5000720c */ /* 0x000fe20003f45270 */
[----:B------:R-:W-:Y:S01]  /*7040*/  UIADD3 UR50, UPT, UPT, UR50, 0x2, URZ ;  /* 0x0000000232327890 */ /* 0x000fe2000fffe0ff */
[----:B------:R-:W-:Y:S01]  /*7050*/  ISETP.NE.AND P0, PT, R82, 0x2, PT ;  /* 0x000000025200780c */ /* 0x000fe20003f05270 */
[----:B------:R-:W-:Y:S01]  /*7060*/  IMAD.IADD R20, R29, 0x1, R66 ;  /* 0x000000011d147824 */ /* 0x000fe200078e0242 */
[----:B------:R-:W-:Y:S01]  /*7070*/  ISETP.NE.AND P1, PT, R0, 0x4, PT ;  /* 0x000000040000780c */ /* 0x000fe20003f25270 */
[----:B------:R-:W-:Y:S01]  /*7080*/  IMAD.IADD R21, R31, 0x1, R68 ;  /* 0x000000011f157824 */ /* 0x000fe200078e0244 */
[----:B--2---:R-:W-:Y:S02]  /*7090*/  SEL R2, RZ, 0x1, P0 ;  /* 0x00000001ff027807 */ /* 0x004fe40000000000 */
[----:B------:R-:W-:Y:S02]  /*70a0*/  SEL R3, RZ, 0x1, P1 ;  /* 0x00000001ff037807 */ /* 0x000fe40000800000 */
[----:B------:R-:W-:Y:S02]  /*70b0*/  LOP3.LUT R75, R75, R2, RZ, 0x3c, !PT ;  /* 0x000000024b4b7212 */ /* 0x000fe400078e3cff */
[----:B------:R-:W-:Y:S02]  /*70c0*/  LOP3.LUT R76, R76, R3, RZ, 0x3c, !PT ;  /* 0x000000034c4c7212 */ /* 0x000fe400078e3cff */
[----:B------:R-:W-:Y:S02]  /*70d0*/  @P2 R2UR UR36, R74 ;  /* 0x000000004a2422ca */ /* 0x000fe400000e0000 */
[----:B------:R-:W-:Y:S02]  /*70e0*/  SEL R82, R82, RZ, P0 ;  /* 0x000000ff52527207 */ /* 0x000fe40000000000 */
[----:B------:R-:W-:Y:S01]  /*70f0*/  SEL R30, R0, RZ, P1 ;  /* 0x000000ff001e7207 */ /* 0x000fe20000800000 */
[----:B------:R-:W-:Y:S10]  /*7100*/  @P2 BRA `(.L_x_109) ;  /* 0xffffffdc00342947 */ /* 0x000ff4000383ffff */
[----:B------:R-:W-:-:S09]  /*7110*/  UISETP.NE.AND UP0, UPT, UR53, URZ, UPT ;  /* 0x000000ff3500728c */ /* 0x000fd2000bf05270 */
[----:B------:R-:W-:Y:S05]  /*7120*/  BRA.U !UP0, `(.L_x_110) ;  /* 0x0000000108487547 */ /* 0x000fea000b800000 */
[----:B------:R-:W2:Y:S02]  /*7130*/  LDCU.64 UR4, c[0x0][0x890] ;  /* 0x00011200ff0477ac */ /* 0x000ea40008000a00 */
[----:B--2---:R-:W-:-:S04]  /*7140*/  UISETP.NE.U32.AND UP0, UPT, UR4, URZ, UPT ;  /* 0x000000ff0400728c */ /* 0x004fc8000bf05070 */
[----:B------:R-:W-:-:S09]  /*7150*/  UISETP.NE.AND.EX UP0, UPT, UR5, URZ, UPT, UP0 ;  /* 0x000000ff0500728c */ /* 0x000fd2000bf05300 */
[----:B------:R-:W-:Y:S05]  /*7160*/  BRA.U UP0, `(.L_x_111) ;  /* 0x00000001000c7547 */ /* 0x000fea000b800000 */
[----:B------:R-:W-:-:S13]  /*7170*/  FSETP.NEU.AND P0, PT, R35, RZ, PT ;  /* 0x000000ff2300720b */ /* 0x000fda0003f0d000 */
[----:B------:R-:W-:Y:S05]  /*7180*/  @!P0 EXIT ;  /* 0x000000000000894d */ /* 0x000fea0003800000 */
[----:B------:R-:W-:Y:S05]  /*7190*/  BRA `(.L_x_110) ;  /* 0x00000000002c7947 */ /* 0x000fea0003800000 */
.L_x_111:
[----:B------:R-:W-:Y:S01]  /*71a0*/  ISETP.NE.AND P0, PT, R81, RZ, PT ;  /* 0x000000ff5100720c */ /* 0x000fe20003f05270 */
[----:B------:R-:W-:-:S12]  /*71b0*/  BSSY.RECONVERGENT B0, `(.L_x_110) ;  /* 0x0000009000007945 */ /* 0x000fd80003800200 */
[----:B------:R-:W-:Y:S05]  /*71c0*/  @P0 BRA `(.L_x_112) ;  /* 0x0000000000140947 */ /* 0x000fea0003800000 */
[----:B------:R-:W2:Y:S02]  /*71d0*/  LDCU.64 UR4, c[0x0][0x888] ;  /* 0x00011100ff0477ac */ /* 0x000ea40008000a00 */
[----:B--2---:R-:W-:-:S04]  /*71e0*/  ISETP.NE.U32.AND P0, PT, RZ, UR4, PT ;  /* 0x00000004ff007c0c */ /* 0x004fc8000bf05070 */
[----:B------:R-:W-:-:S13]  /*71f0*/  ISETP.NE.AND.EX P0, PT, RZ, UR5, PT, P0 ;  /* 0x00000005ff007c0c */ /* 0x000fda000bf05300 */
[----:B------:R-:W-:Y:S05]  /*7200*/  @!P0 EXIT ;  /* 0x000000000000894d */ /* 0x000fea0003800000 */
[----:B------:R-:W-:Y:S05]  /*7210*/  BRA `(.L_x_113) ;  /* 0x0000000000087947 */ /* 0x000fea0003800000 */
.L_x_112:
[----:B------:R-:W-:-:S13]  /*7220*/  FSETP.NEU.AND P0, PT, R35, RZ, PT ;  /* 0x000000ff2300720b */ /* 0x000fda0003f0d000 */
[----:B------:R-:W-:Y:S05]  /*7230*/  @!P0 EXIT ;  /* 0x000000000000894d */ /* 0x000fea0003800000 */
.L_x_113:
[----:B------:R-:W-:Y:S05]  /*7240*/  BSYNC.RECONVERGENT B0 ;  /* 0x0000000000007941 */ /* 0x000fea0003800200 */
.L_x_110:
[----:B------:R-:W-:Y:S01]  /*7250*/  ULEA UR4, UR49, UR48, 0x3 ;  /* 0x0000003031047291 */ /* 0x000fe2000f8e18ff */
[----:B------:R-:W-:-:S04]  /*7260*/  DEPBAR.LE SB0, 0x0 ;  /* 0x000080000000791a */ /* 0x000fc80000000000 */
[----:B------:R-:W-:-:S04]  /*7270*/  UIADD3 UR4, UPT, UPT, UR4, 0x48, URZ ;  /* 0x0000004804047890 */ /* 0x000fc8000fffe0ff */
[----:B------:R-:W-:-:S09]  /*7280*/  UPRMT UR4, UR37, 0x654, UR4 ;  /* 0x0000065425047896 */ /* 0x000fd20008000004 */
[----:B------:R-:W-:Y:S01]  /*7290*/  SYNCS.ARRIVE.TRANS64.RED.A1T0 RZ, [UR4], RZ ;  /* 0x000000ffffff79a7 */ /* 0x000fe20008100404 */
[----:B------:R-:W-:Y:S05]  /*72a0*/  EXIT ;  /* 0x000000000000794d */ /* 0x000fea0003800000 */
.L_x_19:
[----:B--2---:R2:W1:Y:S02]  /*72b0*/  SYNCS.PHASECHK.TRANS64.TRYWAIT P0, [R3+URZ+0xe0], R2 ;  /* 0x0000e002030075a7 */ /* 0x00446400080011ff */
[----:B-1----:R-:W-:Y:S05]  /*72c0*/  @!P0 NANOSLEEP.SYNCS 0x989680 ;  /* 0x009896800000895d */ /* 0x002fea0003900000 */
[----:B------:R-:W1:Y:S02]  /*72d0*/  @!P0 SYNCS.PHASECHK.TRANS64 P0, [R3+URZ+0xe0], R2 ;  /* 0x0000e002030085a7 */ /* 0x000e6400080010ff */
[----:B-1----:R-:W-:Y:S05]  /*72e0*/  @!P0 BRA `(.L_x_19) ;  /* 0xfffffffc00f08947 */ /* 0x002fea000383ffff */
[----:B------:R-:W-:Y:S05]  /*72f0*/  BRA `(.L_x_114) ;  /* 0xffffffa000ac7947 */ /* 0x000fea000383ffff */
.L_x_22:
[----:B-1----:R-:W-:-:S07]  /*7300*/  MOV R2, UR33 ;  /* 0x0000002100027c02 */ /* 0x002fce0008000f00 */
.L_x_115:
[----:B-1----:R1:W2:Y:S02]  /*7310*/  SYNCS.PHASECHK.TRANS64.TRYWAIT P0, [R2+URZ+0x18], R5 ;  /* 0x00001805020075a7 */ /* 0x0022a400080011ff */
[----:B--2---:R-:W-:Y:S05]  /*7320*/  @!P0 NANOSLEEP.SYNCS 0x989680 ;  /* 0x009896800000895d */ /* 0x004fea0003900000 */
[----:B------:R-:W2:Y:S02]  /*7330*/  @!P0 SYNCS.PHASECHK.TRANS64 P0, [R2+URZ+0x18], R5 ;  /* 0x00001805020085a7 */ /* 0x000ea400080010ff */
[----:B--2---:R-:W-:Y:S05]  /*7340*/  @!P0 BRA `(.L_x_115) ;  /* 0xfffffffc00f08947 */ /* 0x004fea000383ffff */
[----:B------:R-:W-:Y:S05]  /*7350*/  BRA `(.L_x_21) ;  /* 0xffffffa000fc7947 */ /* 0x000fea000383ffff */
.L_x_28:
[----:B-1----:R-:W-:-:S07]  /*7360*/  MOV R2, UR33 ;  /* 0x0000002100027c02 */ /* 0x002fce0008000f00 */
.L_x_116:
[----:B-1----:R1:W2:Y:S02]  /*7370*/  SYNCS.PHASECHK.TRANS64.TRYWAIT P0, [R2+URZ+0x18], R5 ;  /* 0x00001805020075a7 */ /* 0x0022a400080011ff */
[----:B--2---:R-:W-:Y:S05]  /*7380*/  @!P0 NANOSLEEP.SYNCS 0x989680 ;  /* 0x009896800000895d */ /* 0x004fea0003900000 */
[----:B------:R-:W2:Y:S02]  /*7390*/  @!P0 SYNCS.PHASECHK.TRANS64 P0, [R2+URZ+0x18], R5 ;  /* 0x00001805020085a7 */ /* 0x000ea400080010ff */
[----:B--2---:R-:W-:Y:S05]  /*73a0*/  @!P0 BRA `(.L_x_116) ;  /* 0xfffffffc00f08947 */ /* 0x004fea000383ffff */
[----:B------:R-:W-:Y:S05]  /*73b0*/  BRA `(.L_x_27) ;  /* 0xffffffa400d07947 */ /* 0x000fea000383ffff */
.L_x_32:
[----:B-1----:R1:W2:Y:S02]  /*73c0*/  SYNCS.PHASECHK.TRANS64.TRYWAIT P0, [R2+URZ+0x70], R3 ;  /* 0x00007003020075a7 */ /* 0x0022a400080011ff */
[----:B--2---:R-:W-:Y:S05]  /*73d0*/  @!P0 NANOSLEEP.SYNCS 0x989680 ;  /* 0x009896800000895d */ /* 0x004fea0003900000 */
[----:B------:R-:W2:Y:S02]  /*73e0*/  @!P0 SYNCS.PHASECHK.TRANS64 P0, [R2+URZ+0x70], R3 ;  /* 0x00007003020085a7 */ /* 0x000ea400080010ff */
[----:B--2---:R-:W-:Y:S05]  /*73f0*/  @!P0 BRA `(.L_x_32) ;  /* 0xfffffffc00f08947 */ /* 0x004fea000383ffff */
[----:B------:R-:W-:Y:S05]  /*7400*/  BRA `(.L_x_117) ;  /* 0xffffffa800847947 */ /* 0x000fea000383ffff */
.L_x_36:
[----:B----4-:R-:W-:-:S07]  /*7410*/  MOV R0, UR5 ;  /* 0x0000000500007c02 */ /* 0x010fce0008000f00 */
.L_x_118:
[----:B-1----:R1:W2:Y:S02]  /*7420*/  SYNCS.PHASECHK.TRANS64.TRYWAIT P0, [R0+URZ], R3 ;  /* 0x00000003000075a7 */ /* 0x0022a400080011ff */
[----:B--2---:R-:W-:Y:S05]  /*7430*/  @!P0 NANOSLEEP.SYNCS 0x989680 ;  /* 0x009896800000895d */ /* 0x004fea0003900000 */
[----:B------:R-:W2:Y:S02]  /*7440*/  @!P0 SYNCS.PHASECHK.TRANS64 P0, [R0+URZ], R3 ;  /* 0x00000003000085a7 */ /* 0x000ea400080010ff */
[----:B--2---:R-:W-:Y:S05]  /*7450*/  @!P0 BRA `(.L_x_118) ;  /* 0xfffffffc00f08947 */ /* 0x004fea000383ffff */
[----:B------:R-:W-:Y:S05]  /*7460*/  BRA `(.L_x_119) ;  /* 0xffffffac00f47947 */ /* 0x000fea000383ffff */
.L_x_37:
[----:B----4-:R-:W-:-:S07]  /*7470*/  MOV R0, UR5 ;  /* 0x0000000500007c02 */ /* 0x010fce0008000f00 */
.L_x_120:
[----:B-1----:R1:W2:Y:S02]  /*7480*/  SYNCS.PHASECHK.TRANS64.TRYWAIT P0, [R0+URZ], R3 ;  /* 0x00000003000075a7 */ /* 0x0022a400080011ff */
[----:B--2---:R-:W-:Y:S05]  /*7490*/  @!P0 NANOSLEEP.SYNCS 0x989680 ;  /* 0x009896800000895d */ /* 0x004fea0003900000 */
[----:B------:R-:W2:Y:S02]  /*74a0*/  @!P0 SYNCS.PHASECHK.TRANS64 P0, [R0+URZ], R3 ;  /* 0x00000003000085a7 */ /* 0x000ea400080010ff */
[----:B--2---:R-:W-:Y:S05]  /*74b0*/  @!P0 BRA `(.L_x_120) ;  /* 0xfffffffc00f08947 */ /* 0x004fea000383ffff */
[----:B------:R-:W-:Y:S05]  /*74c0*/  BRA `(.L_x_121) ;  /* 0xffffffb000007947 */ /* 0x000fea000383ffff */
.L_x_40:
[----:B-1----:R1:W2:Y:S02]  /*74d0*/  SYNCS.PHASECHK.TRANS64.TRYWAIT P0, [R0+URZ+0xd0], R5 ;  /* 0x0000d005000075a7 */ /* 0x0022a400080011ff */
[----:B--2---:R-:W-:Y:S05]  /*74e0*/  @!P0 NANOSLEEP.SYNCS 0x989680 ;  /* 0x009896800000895d */ /* 0x004fea0003900000 */
[----:B------:R-:W2:Y:S02]  /*74f0*/  @!P0 SYNCS.PHASECHK.TRANS64 P0, [R0+URZ+0xd0], R5 ;  /* 0x0000d005000085a7 */ /* 0x000ea400080010ff */
[----:B--2---:R-:W-:Y:S05]  /*7500*/  @!P0 BRA `(.L_x_40) ;  /* 0xfffffffc00f08947 */ /* 0x004fea000383ffff */
[----:B------:R-:W-:Y:S05]  /*7510*/  BRA `(.L_x_122) ;  /* 0xffffffb0005c7947 */ /* 0x000fea000383ffff */
.L_x_41:
[----:B------:R-:W-:-:S07]  /*7520*/  MOV R0, UR5 ;  /* 0x0000000500007c02 */ /* 0x000fce0008000f00 */
.L_x_123:
[----:B-1----:R1:W2:Y:S02]  /*7530*/  SYNCS.PHASECHK.TRANS64.TRYWAIT P0, [R0+URZ+0x80], R5 ;  /* 0x00008005000075a7 */ /* 0x0022a400080011ff */
[----:B--2---:R-:W-:Y:S05]  /*7540*/  @!P0 NANOSLEEP.SYNCS 0x989680 ;  /* 0x009896800000895d */ /* 0x004fea0003900000 */
[----:B------:R-:W2:Y:S02]  /*7550*/  @!P0 SYNCS.PHASECHK.TRANS64 P0, [R0+URZ+0x80], R5 ;  /* 0x00008005000085a7 */ /* 0x000ea400080010ff */
[----:B--2---:R-:W-:Y:S05]  /*7560*/  @!P0 BRA `(.L_x_123) ;  /* 0xfffffffc00f08947 */ /* 0x004fea000383ffff */
[----:B------:R-:W-:Y:S05]  /*7570*/  BRA `(.L_x_124) ;  /* 0xffffffb0006c7947 */ /* 0x000fea000383ffff */
.L_x_42:
[----:B-1----:R1:W2:Y:S02]  /*7580*/  SYNCS.PHASECHK.TRANS64.TRYWAIT P1, [R0+URZ+0x70], R5 ;  /* 0x00007005000075a7 */ /* 0x0022a400080211ff */
[----:B--2---:R-:W-:Y:S05]  /*7590*/  @!P1 NANOSLEEP.SYNCS 0x989680 ;  /* 0x009896800000995d */ /* 0x004fea0003900000 */
[----:B------:R-:W2:Y:S02]  /*75a0*/  @!P1 SYNCS.PHASECHK.TRANS64 P1, [R0+URZ+0x70], R5 ;  /* 0x00007005000095a7 */ /* 0x000ea400080210ff */
[----:B--2---:R-:W-:Y:S05]  /*75b0*/  @!P1 BRA `(.L_x_42) ;  /* 0xfffffffc00f09947 */ /* 0x004fea000383ffff */
[----:B------:R-:W-:Y:S05]  /*75c0*/  BRA `(.L_x_125) ;  /* 0xffffffb0009c7947 */ /* 0x000fea000383ffff */
.L_x_45:
[----:B------:R-:W-:-:S07]  /*75d0*/  MOV R0, UR5 ;  /* 0x0000000500007c02 */ /* 0x000fce0008000f00 */
.L_x_126:
[----:B-1----:R1:W2:Y:S02]  /*75e0*/  SYNCS.PHASECHK.TRANS64.TRYWAIT P0, [R0+URZ+0x80], R3 ;  /* 0x00008003000075a7 */ /* 0x0022a400080011ff */
[----:B--2---:R-:W-:Y:S05]  /*75f0*/  @!P0 NANOSLEEP.SYNCS 0x989680 ;  /* 0x009896800000895d */ /* 0x004fea0003900000 */
[----:B------:R-:W2:Y:S02]  /*7600*/  @!P0 SYNCS.PHASECHK.TRANS64 P0, [R0+URZ+0x80], R3 ;  /* 0x00008003000085a7 */ /* 0x000ea400080010ff */
[----:B--2---:R-:W-:Y:S05]  /*7610*/  @!P0 BRA `(.L_x_126) ;  /* 0xfffffffc00f08947 */ /* 0x004fea000383ffff */
[----:B------:R-:W-:Y:S05]  /*7620*/  BRA `(.L_x_44) ;  /* 0xffffffb000f07947 */ /* 0x000fea000383ffff */
.L_x_52:
[----:B-1----:R1:W2:Y:S02]  /*7630*/  SYNCS.PHASECHK.TRANS64.TRYWAIT P1, [R0+URZ+0x70], R5 ;  /* 0x00007005000075a7 */ /* 0x0022a400080211ff */
[----:B--2---:R-:W-:Y:S05]  /*7640*/  @!P1 NANOSLEEP.SYNCS 0x989680 ;  /* 0x009896800000995d */ /* 0x004fea0003900000 */
[----:B------:R-:W2:Y:S02]  /*7650*/  @!P1 SYNCS.PHASECHK.TRANS64 P1, [R0+URZ+0x70], R5 ;  /* 0x00007005000095a7 */ /* 0x000ea400080210ff */
[----:B--2---:R-:W-:Y:S05]  /*7660*/  @!P1 BRA `(.L_x_52) ;  /* 0xfffffffc00f09947 */ /* 0x004fea000383ffff */
[----:B------:R-:W-:Y:S05]  /*7670*/  BRA `(.L_x_127) ;  /* 0xffffffb800807947 */ /* 0x000fea000383ffff */
.L_x_53:
[----:B------:R-:W-:-:S07]  /*7680*/  MOV R3, UR6 ;  /* 0x0000000600037c02 */ /* 0x000fce0008000f00 */
.L_x_128:
[----:B-1----:R1:W2:Y:S02]  /*7690*/  SYNCS.PHASECHK.TRANS64.TRYWAIT P0, [R3+URZ+0xb0], R0 ;  /* 0x0000b000030075a7 */ /* 0x0022a400080011ff */
[----:B--2---:R-:W-:Y:S05]  /*76a0*/  @!P0 NANOSLEEP.SYNCS 0x989680 ;  /* 0x009896800000895d */ /* 0x004fea0003900000 */
[----:B------:R-:W2:Y:S02]  /*76b0*/  @!P0 SYNCS.PHASECHK.TRANS64 P0, [R3+URZ+0xb0], R0 ;  /* 0x0000b000030085a7 */ /* 0x000ea400080010ff */
[----:B--2---:R-:W-:Y:S05]  /*76c0*/  @!P0 BRA `(.L_x_128) ;  /* 0xfffffffc00f08947 */ /* 0x004fea000383ffff */
[----:B------:R-:W-:Y:S05]  /*76d0*/  BRA `(.L_x_129) ;  /* 0xffffffb800d07947 */ /* 0x000fea000383ffff */
.L_x_56:
[----:B------:R-:W-:Y:S07]  /*76e0*/  MOV R0, UR11 ;  /* 0x0000000b00007c02 */ /* 0x000fee0008000f00 */
.L_x_130:
[----:B-1----:R1:W2:Y:S02]  /*76f0*/  SYNCS.PHASECHK.TRANS64.TRYWAIT P0, [R0+URZ], R3 ;  /* 0x00000003000075a7 */ /* 0x0022a400080011ff */
[----:B--2---:R-:W-:Y:S05]  /*7700*/  @!P0 NANOSLEEP.SYNCS 0x989680 ;  /* 0x009896800000895d */ /* 0x004fea0003900000 */
[----:B------:R-:W2:Y:S02]  /*7710*/  @!P0 SYNCS.PHASECHK.TRANS64 P0, [R0+URZ], R3 ;  /* 0x00000003000085a7 */ /* 0x000ea400080010ff */
[----:B--2---:R-:W-:Y:S05]  /*7720*/  @!P0 BRA `(.L_x_130) ;  /* 0xfffffffc00f08947 */ /* 0x004fea000383ffff */
[----:B------:R-:W-:Y:S05]  /*7730*/  BRA `(.L_x_55) ;  /* 0xffffffb800ec7947 */ /* 0x000fea000383ffff */
.L_x_59:
[----:B------:R-:W-:-:S07]  /*7740*/  MOV R0, UR6 ;  /* 0x0000000600007c02 */ /* 0x000fce0008000f00 */
.L_x_131:
[----:B--2---:R2:W4:Y:S02]  /*7750*/  SYNCS.PHASECHK.TRANS64.TRYWAIT P0, [R0+URZ], R3 ;  /* 0x00000003000075a7 */ /* 0x00452400080011ff */
[----:B----4-:R-:W-:Y:S05]  /*7760*/  @!P0 NANOSLEEP.SYNCS 0x989680 ;  /* 0x009896800000895d */ /* 0x010fea0003900000 */
[----:B------:R-:W4:Y:S02]  /*7770*/  @!P0 SYNCS.PHASECHK.TRANS64 P0, [R0+URZ], R3 ;  /* 0x00000003000085a7 */ /* 0x000f2400080010ff */
[----:B----4-:R-:W-:Y:S05]  /*7780*/  @!P0 BRA `(.L_x_131) ;  /* 0xfffffffc00f08947 */ /* 0x010fea000383ffff */
[----:B------:R-:W-:Y:S05]  /*7790*/  BRA `(.L_x_132) ;  /* 0xffffffc000187947 */ /* 0x000fea000383ffff */
.L_x_60:
[----:B------:R-:W-:-:S07]  /*77a0*/  MOV R0, UR6 ;  /* 0x0000000600007c02 */ /* 0x000fce0008000f00 */
.L_x_133:
[----:B-1----:R1:W2:Y:S02]  /*77b0*/  SYNCS.PHASECHK.TRANS64.TRYWAIT P0, [R0+URZ], R3 ;  /* 0x00000003000075a7 */ /* 0x0022a400080011ff */
[----:B--2---:R-:W-:Y:S05]  /*77c0*/  @!P0 NANOSLEEP.SYNCS 0x989680 ;  /* 0x009896800000895d */ /* 0x004fea0003900000 */
[----:B------:R-:W2:Y:S02]  /*77d0*/  @!P0 SYNCS.PHASECHK.TRANS64 P0, [R0+URZ], R3 ;  /* 0x00000003000085a7 */ /* 0x000ea400080010ff */
[----:B--2---:R-:W-:Y:S05]  /*77e0*/  @!P0 BRA `(.L_x_133) ;  /* 0xfffffffc00f08947 */ /* 0x004fea000383ffff */
[----:B------:R-:W-:Y:S05]  /*77f0*/  BRA `(.L_x_134) ;  /* 0xffffffc000247947 */ /* 0x000fea000383ffff */
.L_x_61:
[----:B------:R-:W-:-:S07]  /*7800*/  MOV R0, UR6 ;  /* 0x0000000600007c02 */ /* 0x000fce0008000f00 */
.L_x_135:
[----:B-1----:R1:W2:Y:S02]  /*7810*/  SYNCS.PHASECHK.TRANS64.TRYWAIT P0, [R0+URZ], R3 ;  /* 0x00000003000075a7 */ /* 0x0022a400080011ff */
[----:B--2---:R-:W-:Y:S05]  /*7820*/  @!P0 NANOSLEEP.SYNCS 0x989680 ;  /* 0x009896800000895d */ /* 0x004fea0003900000 */
[----:B------:R-:W2:Y:S02]  /*7830*/  @!P0 SYNCS.PHASECHK.TRANS64 P0, [R0+URZ], R3 ;  /* 0x00000003000085a7 */ /* 0x000ea400080010ff */
[----:B--2---:R-:W-:Y:S05]  /*7840*/  @!P0 BRA `(.L_x_135) ;  /* 0xfffffffc00f08947 */ /* 0x004fea000383ffff */
[----:B------:R-:W-:Y:S05]  /*7850*/  BRA `(.L_x_136) ;  /* 0xffffffc000307947 */ /* 0x000fea000383ffff */
.L_x_62:
[----:B------:R-:W-:-:S07]  /*7860*/  MOV R0, UR7 ;  /* 0x0000000700007c02 */ /* 0x000fce0008000f00 */
.L_x_137:
[----:B-1----:R1:W2:Y:S02]  /*7870*/  SYNCS.PHASECHK.TRANS64.TRYWAIT P0, [R0+URZ], R3 ;  /* 0x00000003000075a7 */ /* 0x0022a400080011ff */
[----:B--2---:R-:W-:Y:S05]  /*7880*/  @!P0 NANOSLEEP.SYNCS 0x989680 ;  /* 0x009896800000895d */ /* 0x004fea0003900000 */
[----:B------:R-:W2:Y:S02]  /*7890*/  @!P0 SYNCS.PHASECHK.TRANS64 P0, [R0+URZ], R3 ;  /* 0x00000003000085a7 */ /* 0x000ea400080010ff */
[----:B--2---:R-:W-:Y:S05]  /*78a0*/  @!P0 BRA `(.L_x_137) ;  /* 0xfffffffc00f08947 */ /* 0x004fea000383ffff */
[----:B------:R-:W-:Y:S05]  /*78b0*/  BRA `(.L_x_138) ;  /* 0xffffffc0003c7947 */ /* 0x000fea000383ffff */
.L_x_67:
[----:B--2---:R2:W3:Y:S02]  /*78c0*/  SYNCS.PHASECHK.TRANS64.TRYWAIT P0, [R0+URZ+0x70], R3 ;  /* 0x00007003000075a7 */ /* 0x0044e400080011ff */
[----:B---3--:R-:W-:Y:S05]  /*78d0*/  @!P0 NANOSLEEP.SYNCS 0x989680 ;  /* 0x009896800000895d */ /* 0x008fea0003900000 */
[----:B------:R-:W3:Y:S02]  /*78e0*/  @!P0 SYNCS.PHASECHK.TRANS64 P0, [R0+URZ+0x70], R3 ;  /* 0x00007003000085a7 */ /* 0x000ee400080010ff */
[----:B---3--:R-:W-:Y:S05]  /*78f0*/  @!P0 BRA `(.L_x_67) ;  /* 0xfffffffc00f08947 */ /* 0x008fea000383ffff */
[----:B------:R-:W-:Y:S05]  /*7900*/  BRA `(.L_x_139) ;  /* 0xffffffc400387947 */ /* 0x000fea000383ffff */
.L_x_70:
[----:B------:R-:W-:Y:S07]  /*7910*/  MOV R0, UR7 ;  /* 0x0000000700007c02 */ /* 0x000fee0008000f00 */
.L_x_140:
[----:B--2---:R2:W3:Y:S02]  /*7920*/  SYNCS.PHASECHK.TRANS64.TRYWAIT P0, [R0+URZ+0x68], R3 ;  /* 0x00006803000075a7 */ /* 0x0044e400080011ff */
[----:B---3--:R-:W-:Y:S05]  /*7930*/  @!P0 NANOSLEEP.SYNCS 0x989680 ;  /* 0x009896800000895d */ /* 0x008fea0003900000 */
[----:B------:R-:W3:Y:S02]  /*7940*/  @!P0 SYNCS.PHASECHK.TRANS64 P0, [R0+URZ+0x68], R3 ;  /* 0x00006803000085a7 */ /* 0x000ee400080010ff */
[----:B---3--:R-:W-:Y:S05]  /*7950*/  @!P0 BRA `(.L_x_140) ;  /* 0xfffffffc00f08947 */ /* 0x008fea000383ffff */
[----:B------:R-:W-:Y:S05]  /*7960*/  BRA `(.L_x_69) ;  /* 0xffffffc800187947 */ /* 0x000fea000383ffff */
.L_x_73:
[----:B------:R-:W-:Y:S07]  /*7970*/  MOV R0, UR15 ;  /* 0x0000000f00007c02 */ /* 0x000fee0008000f00 */
.L_x_141:
[----:B-1----:R1:W2:Y:S02]  /*7980*/  SYNCS.PHASECHK.TRANS64.TRYWAIT P0, [R0+URZ+0x48], R3 ;  /* 0x00004803000075a7 */ /* 0x0022a400080011ff */
[----:B--2---:R-:W-:Y:S05]  /*7990*/  @!P0 NANOSLEEP.SYNCS 0x989680 ;  /* 0x009896800000895d */ /* 0x004fea0003900000 */
[----:B------:R-:W2:Y:S02]  /*79a0*/  @!P0 SYNCS.PHASECHK.TRANS64 P0, [R0+URZ+0x48], R3 ;  /* 0x00004803000085a7 */ /* 0x000ea400080010ff */
[----:B--2---:R-:W-:Y:S05]  /*79b0*/  @!P0 BRA `(.L_x_141) ;  /* 0xfffffffc00f08947 */ /* 0x004fea000383ffff */
[----:B------:R-:W-:Y:S05]  /*79c0*/  BRA `(.L_x_142) ;  /* 0xffffffc800907947 */ /* 0x000fea000383ffff */
.L_x_74:
[----:B------:R-:W-:Y:S07]  /*79d0*/  MOV R3, UR13 ;  /* 0x0000000d00037c02 */ /* 0x000fee0008000f00 */
.L_x_143:
[----:B-1----:R1:W2:Y:S02]  /*79e0*/  SYNCS.PHASECHK.TRANS64.TRYWAIT P0, [R3+URZ+0x48], R12 ;  /* 0x0000480c030075a7 */ /* 0x0022a400080011ff */
[----:B--2---:R-:W-:Y:S05]  /*79f0*/  @!P0 NANOSLEEP.SYNCS 0x989680 ;  /* 0x009896800000895d */ /* 0x004fea0003900000 */
[----:B------:R-:W2:Y:S02]  /*7a00*/  @!P0 SYNCS.PHASECHK.TRANS64 P0, [R3+URZ+0x48], R12 ;  /* 0x0000480c030085a7 */ /* 0x000ea400080010ff */
[----:B--2---:R-:W-:Y:S05]  /*7a10*/  @!P0 BRA `(.L_x_143) ;  /* 0xfffffffc00f08947 */ /* 0x004fea000383ffff */
[----:B------:R-:W-:Y:S05]  /*7a20*/  BRA `(.L_x_144) ;  /* 0xffffffcc00307947 */ /* 0x000fea000383ffff */
.L_x_76:
[----:B------:R-:W-:-:S07]  /*7a30*/  MOV R0, UR4 ;  /* 0x0000000400007c02 */ /* 0x000fce0008000f00 */
.L_x_145:
[----:B-1----:R1:W3:Y:S02]  /*7a40*/  SYNCS.PHASECHK.TRANS64.TRYWAIT P0, [R0+URZ], R3 ;  /* 0x00000003000075a7 */ /* 0x0022e400080011ff */
[----:B---3--:R-:W-:Y:S05]  /*7a50*/  @!P0 NANOSLEEP.SYNCS 0x989680 ;  /* 0x009896800000895d */ /* 0x008fea0003900000 */
[----:B------:R-:W3:Y:S02]  /*7a60*/  @!P0 SYNCS.PHASECHK.TRANS64 P0, [R0+URZ], R3 ;  /* 0x00000003000085a7 */ /* 0x000ee400080010ff */
[----:B---3--:R-:W-:Y:S05]  /*7a70*/  @!P0 BRA `(.L_x_145) ;  /* 0xfffffffc00f08947 */ /* 0x008fea000383ffff */
[----:B------:R-:W-:Y:S05]  /*7a80*/  BRA `(.L_x_146) ;  /* 0xffffffcc00bc7947 */ /* 0x000fea000383ffff */
.L_x_77:
[----:B------:R-:W-:-:S07]  /*7a90*/  MOV R0, UR4 ;  /* 0x0000000400007c02 */ /* 0x000fce0008000f00 */
.L_x_147:
[----:B-1----:R1:W3:Y:S02]  /*7aa0*/  SYNCS.PHASECHK.TRANS64.TRYWAIT P0, [R0+URZ], R3 ;  /* 0x00000003000075a7 */ /* 0x0022e400080011ff */
[----:B---3--:R-:W-:Y:S05]  /*7ab0*/  @!P0 NANOSLEEP.SYNCS 0x989680 ;  /* 0x009896800000895d */ /* 0x008fea0003900000 */
[----:B------:R-:W3:Y:S02]  /*7ac0*/  @!P0 SYNCS.PHASECHK.TRANS64 P0, [R0+URZ], R3 ;  /* 0x00000003000085a7 */ /* 0x000ee400080010ff */
[----:B---3--:R-:W-:Y:S05]  /*7ad0*/  @!P0 BRA `(.L_x_147) ;  /* 0xfffffffc00f08947 */ /* 0x008fea000383ffff */
[----:B------:R-:W-:Y:S05]  /*7ae0*/  BRA `(.L_x_148) ;  /* 0xffffffcc00c87947 */ /* 0x000fea000383ffff */
.L_x_79:
[----:B--2---:R2:W4:Y:S02]  /*7af0*/  SYNCS.PHASECHK.TRANS64.TRYWAIT P0, [R0+URZ+0x70], R3 ;  /* 0x00007003000075a7 */ /* 0x00452400080011ff */
[----:B----4-:R-:W-:Y:S05]  /*7b00*/  @!P0 NANOSLEEP.SYNCS 0x989680 ;  /* 0x009896800000895d */ /* 0x010fea0003900000 */
[----:B------:R-:W4:Y:S02]  /*7b10*/  @!P0 SYNCS.PHASECHK.TRANS64 P0, [R0+URZ+0x70], R3 ;  /* 0x00007003000085a7 */ /* 0x000f2400080010ff */
[----:B----4-:R-:W-:Y:S05]  /*7b20*/  @!P0 BRA `(.L_x_79) ;  /* 0xfffffffc00f08947 */ /* 0x010fea000383ffff */
[----:B------:R-:W-:Y:S05]  /*7b30*/  BRA `(.L_x_149) ;  /* 0xffffffd000bc7947 */ /* 0x000fea000383ffff */
.L_x_89:
[----:B-1----:R1:W3:Y:S02]  /*7b40*/  SYNCS.PHASECHK.TRANS64.TRYWAIT P1, [R0+URZ+0x30], R5 ;  /* 0x00003005000075a7 */ /* 0x0022e400080211ff */
[----:B---3--:R-:W-:Y:S05]  /*7b50*/  @!P1 NANOSLEEP.SYNCS 0x989680 ;  /* 0x009896800000995d */ /* 0x008fea0003900000 */
[----:B------:R-:W3:Y:S02]  /*7b60*/  @!P1 SYNCS.PHASECHK.TRANS64 P1, [R0+URZ+0x30], R5 ;  /* 0x00003005000095a7 */ /* 0x000ee400080210ff */
[----:B---3--:R-:W-:Y:S05]  /*7b70*/  @!P1 BRA `(.L_x_89) ;  /* 0xfffffffc00f09947 */ /* 0x008fea000383ffff */
[----:B------:R-:W-:Y:S05]  /*7b80*/  BRA `(.L_x_88) ;  /* 0xffffffdc00cc7947 */ /* 0x000fea000383ffff */
.L_x_91:
[----:B---3--:R3:W4:Y:S02]  /*7b90*/  SYNCS.PHASECHK.TRANS64.TRYWAIT P0, [R84+URZ+0x90], R7 ;  /* 0x00009007540075a7 */ /* 0x00872400080011ff */
[----:B----4-:R-:W-:Y:S05]  /*7ba0*/  @!P0 NANOSLEEP.SYNCS 0x989680 ;  /* 0x009896800000895d */ /* 0x010fea0003900000 */
[----:B------:R-:W4:Y:S02]  /*7bb0*/  @!P0 SYNCS.PHASECHK.TRANS64 P0, [R84+URZ+0x90], R7 ;  /* 0x00009007540085a7 */ /* 0x000f2400080010ff */
[----:B----4-:R-:W-:Y:S05]  /*7bc0*/  @!P0 BRA `(.L_x_91) ;  /* 0xfffffffc00f08947 */ /* 0x010fea000383ffff */
[----:B------:R-:W-:Y:S05]  /*7bd0*/  BRA `(.L_x_90) ;  /* 0xffffffe000447947 */ /* 0x000fea000383ffff */
.L_x_102:
[----:B-1----:R1:W2:Y:S02]  /*7be0*/  SYNCS.PHASECHK.TRANS64.TRYWAIT P0, [R2+URZ+0x30], R5 ;  /* 0x00003005020075a7 */ /* 0x0022a400080011ff */
[----:B--2---:R-:W-:Y:S05]  /*7bf0*/  @!P0 NANOSLEEP.SYNCS 0x989680 ;  /* 0x009896800000895d */ /* 0x004fea0003900000 */
[----:B------:R-:W2:Y:S02]  /*7c00*/  @!P0 SYNCS.PHASECHK.TRANS64 P0, [R2+URZ+0x30], R5 ;  /* 0x00003005020085a7 */ /* 0x000ea400080010ff */
[----:B--2---:R-:W-:Y:S05]  /*7c10*/  @!P0 BRA `(.L_x_102) ;  /* 0xfffffffc00f08947 */ /* 0x004fea000383ffff */
[----:B------:R-:W-:Y:S05]  /*7c20*/  BRA `(.L_x_101) ;  /* 0xffffffe8008c7947 */ /* 0x000fea000383ffff */
        .weak           $__internal_0_$__cuda_sm10x_tcgen05_guardrail_trap_col_being_dealloced_not_returned_by_alloc
        .type           $__internal_0_$__cuda_sm10x_tcgen05_guardrail_trap_col_being_dealloced_not_returned_by_alloc,@function
        .size           $__internal_0_$__cuda_sm10x_tcgen05_guardrail_trap_col_being_dealloced_not_returned_by_alloc,($__internal_1_$__cuda_sm10x_tcgen05_guardrail_trap_phase_invalid_during_alloc - $__internal_0_$__cuda_sm10x_tcgen05_guardrail_trap_col_being_dealloced_not_returned_by_alloc)
$__internal_0_$__cuda_sm10x_tcgen05_guardrail_trap_col_being_dealloced_not_returned_by_alloc:
[----:B------:R-:W-:Y:S05]  /*7c30*/  BPT.TRAP 0x1 ;  /* 0x000000040000795c */ /* 0x000fea0000300000 */
[----:B------:R-:W-:-:S04]  /*7c40*/  HFMA2 R3, -RZ, RZ, 0, 0 ;  /* 0x00000000ff037431 */ /* 0x000fc800000001ff */
[----:B------:R-:W-:Y:S05]  /*7c50*/  RET.REL.NODEC R2 `(_ZN7cutlass13device_kernelINS_4gemm6kernel13GemmUniversalIN4cute5tupleIJiiiiEEENS1_10collective13CollectiveMmaINS1_35MainloopSm100TmaUmmaWarpSpecializedILi3ELi2ELi4ENS5_IJNS4_1CILi1EEESB_SB_EEEEENS5_IJNSA_ILi64EEESE_SE_EEENS_10tfloat32_tENS5_IJlSB_lEEESG_SH_NS4_8TiledMMAINS4_8MMA_AtomIJNS4_17SM100_MMA_TF32_SSISG_SG_fLi64ELi64ELNS4_4UMMA5MajorE0ELSM_0ELNSL_7ScaleInE0ELSN_0EEEEEENS4_6LayoutISC_NS5_IJNSA_ILi0EEESR_SR_EEEEENS5_IJNS4_10UnderscoreESU_SU_EEEEENS4_13SM90_TMA_LOADENS4_14ComposedLayoutINS4_7SwizzleILi3ELi4ELi3EEENS4_18smem_ptr_flag_bitsILi32EEENSQ_INS5_IJNSA_ILi8EEENSA_ILi32EEEEEENS5_IJS14_SB_EEEEEEEvNS4_8identityESX_S18_vS19_EENS_8epilogue10collective18CollectiveEpilogueINS1B_23Sm100TmaWarpSpecializedILi3ELi2ELi16ELb1ELb0EEEJSF_NS5_IJNSQ_ISE_SB_EENSQ_IS14_SB_EEEEESG_SH_SG_SH_NS1B_6fusion15FusionCallbacksIS1F_NS1J_17LinearCombinationISG_fSG_fLNS_15FloatRoundStyleE2EEESF_S1I_JEEENS4_5SM1004TMEM4LOAD26SM100_TMEM_LOAD_16dp128b8xESX_S18_NS4_17SM75_U32x4_LDSM_NENS4_14SM90_TMA_STOREES18_NS4_17SM90_U32x4_STSM_NENS4_39AutoVectorizingCopyWithAssumedAlignmentILi128EEEEEEvvEEEEvNT_6ParamsE) ;  /* 0xffffff8002e87950 */ /* 0x000fea0003c3ffff */
        .weak           $__internal_1_$__cuda_sm10x_tcgen05_guardrail_trap_phase_invalid_during_alloc
        .type           $__internal_1_$__cuda_sm10x_tcgen05_guardrail_trap_phase_invalid_during_alloc,@function
        .size           $__internal_1_$__cuda_sm10x_tcgen05_guardrail_trap_phase_invalid_during_alloc,($__internal_2_$__cuda_sm10x_tcgen05_guardrail_trap_unallocated_columns_being_dealloced - $__internal_1_$__cuda_sm10x_tcgen05_guardrail_trap_phase_invalid_during_alloc)
$__internal_1_$__cuda_sm10x_tcgen05_guardrail_trap_phase_invalid_during_alloc:
[----:B------:R-:W-:Y:S05]  /*7c60*/  BPT.TRAP 0x1 ;  /* 0x000000040000795c */ /* 0x000fea0000300000 */
[----:B------:R-:W-:-:S04]  /*7c70*/  MOV R3, 0x0 ;  /* 0x0000000000037802 */ /* 0x000fc80000000f00 */
[----:B------:R-:W-:Y:S05]  /*7c80*/  RET.REL.NODEC R2 `(_ZN7cutlass13device_kernelINS_4gemm6kernel13GemmUniversalIN4cute5tupleIJiiiiEEENS1_10collective13CollectiveMmaINS1_35MainloopSm100TmaUmmaWarpSpecializedILi3ELi2ELi4ENS5_IJNS4_1CILi1EEESB_SB_EEEEENS5_IJNSA_ILi64EEESE_SE_EEENS_10tfloat32_tENS5_IJlSB_lEEESG_SH_NS4_8TiledMMAINS4_8MMA_AtomIJNS4_17SM100_MMA_TF32_SSISG_SG_fLi64ELi64ELNS4_4UMMA5MajorE0ELSM_0ELNSL_7ScaleInE0ELSN_0EEEEEENS4_6LayoutISC_NS5_IJNSA_ILi0EEESR_SR_EEEEENS5_IJNS4_10UnderscoreESU_SU_EEEEENS4_13SM90_TMA_LOADENS4_14ComposedLayoutINS4_7SwizzleILi3ELi4ELi3EEENS4_18smem_ptr_flag_bitsILi32EEENSQ_INS5_IJNSA_ILi8EEENSA_ILi32EEEEEENS5_IJS14_SB_EEEEEEEvNS4_8identityESX_S18_vS19_EENS_8epilogue10collective18CollectiveEpilogueINS1B_23Sm100TmaWarpSpecializedILi3ELi2ELi16ELb1ELb0EEEJSF_NS5_IJNSQ_ISE_SB_EENSQ_IS14_SB_EEEEESG_SH_SG_SH_NS1B_6fusion15FusionCallbacksIS1F_NS1J_17LinearCombinationISG_fSG_fLNS_15FloatRoundStyleE2EEESF_S1I_JEEENS4_5SM1004TMEM4LOAD26SM100_TMEM_LOAD_16dp128b8xESX_S18_NS4_17SM75_U32x4_LDSM_NENS4_14SM90_TMA_STOREES18_NS4_17SM90_U32x4_STSM_NENS4_39AutoVectorizingCopyWithAssumedAlignmentILi128EEEEEEvvEEEEvNT_6ParamsE) ;  /* 0xffffff8002dc7950 */ /* 0x000fea0003c3ffff */
        .weak           $__internal_2_$__cuda_sm10x_tcgen05_guardrail_trap_unallocated_columns_being_dealloced
        .type           $__internal_2_$__cuda_sm10x_tcgen05_guardrail_trap_unallocated_columns_being_dealloced,@function
        .size           $__internal_2_$__cuda_sm10x_tcgen05_guardrail_trap_unallocated_columns_being_dealloced,(.L_x_151 - $__internal_2_$__cuda_sm10x_tcgen05_guardrail_trap_unallocated_columns_being_dealloced)
$__internal_2_$__cuda_sm10x_tcgen05_guardrail_trap_unallocated_columns_being_dealloced:
[----:B------:R-:W-:Y:S05]  /*7c90*/  BPT.TRAP 0x1 ;  /* 0x000000040000795c */ /* 0x000fea0000300000 */
[----:B------:R-:W-:-:S04]  /*7ca0*/  HFMA2 R3, -RZ, RZ, 0, 0 ;  /* 0x00000000ff037431 */ /* 0x000fc800000001ff */
[----:B------:R-:W-:Y:S05]  /*7cb0*/  RET.REL.NODEC R2 `(_ZN7cutlass13device_kernelINS_4gemm6kernel13GemmUniversalIN4cute5tupleIJiiiiEEENS1_10collective13CollectiveMmaINS1_35MainloopSm100TmaUmmaWarpSpecializedILi3ELi2ELi4ENS5_IJNS4_1CILi1EEESB_SB_EEEEENS5_IJNSA_ILi64EEESE_SE_EEENS_10tfloat32_tENS5_IJlSB_lEEESG_SH_NS4_8TiledMMAINS4_8MMA_AtomIJNS4_17SM100_MMA_TF32_SSISG_SG_fLi64ELi64ELNS4_4UMMA5MajorE0ELSM_0ELNSL_7ScaleInE0ELSN_0EEEEEENS4_6LayoutISC_NS5_IJNSA_ILi0EEESR_SR_EEEEENS5_IJNS4_10UnderscoreESU_SU_EEEEENS4_13SM90_TMA_LOADENS4_14ComposedLayoutINS4_7SwizzleILi3ELi4ELi3EEENS4_18smem_ptr_flag_bitsILi32EEENSQ_INS5_IJNSA_ILi8EEENSA_ILi32EEEEEENS5_IJS14_SB_EEEEEEEvNS4_8identityESX_S18_vS19_EENS_8epilogue10collective18CollectiveEpilogueINS1B_23Sm100TmaWarpSpecializedILi3ELi2ELi16ELb1ELb0EEEJSF_NS5_IJNSQ_ISE_SB_EENSQ_IS14_SB_EEEEESG_SH_SG_SH_NS1B_6fusion15FusionCallbacksIS1F_NS1J_17LinearCombinationISG_fSG_fLNS_15FloatRoundStyleE2EEESF_S1I_JEEENS4_5SM1004TMEM4LOAD26SM100_TMEM_LOAD_16dp128b8xESX_S18_NS4_17SM75_U32x4_LDSM_NENS4_14SM90_TMA_STOREES18_NS4_17SM90_U32x4_STSM_NENS4_39AutoVectorizingCopyWithAssumedAlignmentILi128EEEEEEvvEEEEvNT_6ParamsE) ;  /* 0xffffff8002d07950 */ /* 0x000fea0003c3ffff */
.L_x_150:
[----:B------:R-:W-:-:S00]  /*7cc0*/  BRA `(.L_x_150) ;  /* 0xfffffffc00fc7947 */ /* 0x000fc0000383ffff */
[----:B------:R-:W-:-:S00]  /*7cd0*/  NOP ;  /* 0x0000000000007918 */ /* 0x000fc00000000000 */
        /* <DEDUP_REMOVED lines=10> */
.L_x_151:


//--------------------- .nv.global.init           --------------------------
	.section	.nv.global.init,"aw",@progbits
.nv.global.init:
	.type		$str$27,@object
	.size		$str$27,($str$28 - $str$27)
$str$27:
        /*0000*/ 	.byte	0x28, 0x61, 0x64, 0x64, 0x72, 0x65, 0x73, 0x73, 0x20, 0x26, 0x20, 0x6d, 0x61, 0x73, 0x6b, 0x29
        /*0010*/ 	.byte	0x20, 0x3d, 0x3d, 0x20, 0x30, 0x00
	.type		$str$28,@object
	.size		$str$28,($str$26 - $str$28)
$str$28:
        /*0016*/ 	.byte	0x2f, 0x74, 0x6d, 0x70, 0x2f, 0x63, 0x75, 0x74, 0x6c, 0x61, 0x73, 0x73, 0x5f, 0x73, 0x77, 0x65
        /*0026*/ 	.byte	0x65, 0x70, 0x5f, 0x73, 0x72, 0x63, 0x2f, 0x69, 0x6e, 0x63, 0x6c, 0x75, 0x64, 0x65, 0x2f, 0x63
        /*0036*/ 	.byte	0x75, 0x74, 0x65, 0x2f, 0x70, 0x6f, 0x69, 0x6e, 0x74, 0x65, 0x72, 0x5f, 0x66, 0x6c, 0x61, 0x67
        /*0046*/ 	.byte	0x67, 0x65, 0x64, 0x2e, 0x68, 0x70, 0x70, 0x00
	.type		$str$26,@object
	.size		$str$26,($str$25 - $str$26)
$str$26:
        /*004e*/ 	.byte	0x2f, 0x74, 0x6d, 0x70, 0x2f, 0x63, 0x75, 0x74, 0x6c, 0x61, 0x73, 0x73, 0x5f, 0x73, 0x77, 0x65
        /*005e*/ 	.byte	0x65, 0x70, 0x5f, 0x73, 0x72, 0x63, 0x2f, 0x69, 0x6e, 0x63, 0x6c, 0x75, 0x64, 0x65, 0x2f, 0x63
        /*006e*/ 	.byte	0x75, 0x74, 0x65, 0x2f, 0x61, 0x74, 0x6f, 0x6d, 0x2f, 0x63, 0x6f, 0x70, 0x79, 0x5f, 0x74, 0x72
        /*007e*/ 	.byte	0x61, 0x69, 0x74, 0x73, 0x5f, 0x73, 0x6d, 0x31, 0x30, 0x30, 0x2e, 0x68, 0x70, 0x70, 0x00
	.type		$str$25,@object
	.size		$str$25,(__unnamed_1 - $str$25)
$str$25:
        /*008d*/ 	.byte	0x28, 0x28, 0x75, 0x69, 0x6e, 0x74, 0x33, 0x32, 0x5f, 0x74, 0x28, 0x74, 0x68, 0x72, 0x65, 0x61
        /*009d*/ 	.byte	0x64, 0x49, 0x64, 0x78, 0x2e, 0x78, 0x29, 0x20, 0x2f, 0x20, 0x33, 0x32, 0x29, 0x20, 0x25, 0x20
        /*00ad*/ 	.byte	0x34, 0x29, 0x20, 0x3d, 0x3d, 0x20, 0x28, 0x28, 0x28, 0x74, 0x6d, 0x65, 0x6d, 0x5f, 0x61, 0x64
        /*00bd*/ 	.byte	0x64, 0x72, 0x20, 0x3e, 0x3e, 0x20, 0x31, 0x36, 0x29, 0x20, 0x2f, 0x20, 0x33, 0x32, 0x29, 0x20
        /*00cd*/ 	.byte	0x25, 0x20, 0x34, 0x29, 0x00
	.type		__unnamed_1,@object
	.size		__unnamed_1,(__unnamed_2 - __unnamed_1)
__unnamed_1:
        /*00d2*/ 	.byte	0x61, 0x75, 0x74, 0x6f, 0x20, 0x63, 0x75, 0x74, 0x65, 0x3a, 0x3a, 0x61, 0x73, 0x5f, 0x70, 0x6f
        /* <DEDUP_REMOVED lines=24> */
        /*0262*/ 	.byte	0x30, 0x34, 0x38, 0x3e, 0x3e, 0x3e, 0x3e, 0x5d, 0x00
	.type		__unnamed_2,@object
	.size		__unnamed_2,(.L_2 - __unnamed_2)
__unnamed_2:
        /* <DEDUP_REMOVED lines=45> */
        /*053b*/ 	.byte	0x3e, 0x3e, 0x3e, 0x5d, 0x00
.L_2:


//--------------------- .nv.shared._ZN7cutlass13device_kernelINS_4gemm6kernel13GemmUniversalIN4cute5tupleIJiiiiEEENS1_10collective13CollectiveMmaINS1_35MainloopSm100TmaUmmaWarpSpecializedILi3ELi2ELi4ENS5_IJNS4_1CILi1EEESB_SB_EEEEENS5_IJNSA_ILi64EEESE_SE_EEENS_10tfloat32_tENS5_IJlSB_lEEESG_SH_NS4_8TiledMMAINS4_8MMA_AtomIJNS4_17SM100_MMA_TF32_SSISG_SG_fLi64ELi64ELNS4_4UMMA5MajorE0ELSM_0ELNSL_7ScaleInE0ELSN_0EEEEEENS4_6LayoutISC_NS5_IJNSA_ILi0EEESR_SR_EEEEENS5_IJNS4_10UnderscoreESU_SU_EEEEENS4_13SM90_TMA_LOADENS4_14ComposedLayoutINS4_7SwizzleILi3ELi4ELi3EEENS4_18smem_ptr_flag_bitsILi32EEENSQ_INS5_IJNSA_ILi8EEENSA_ILi32EEEEEENS5_IJS14_SB_EEEEEEEvNS4_8identityESX_S18_vS19_EENS_8epilogue10collective18CollectiveEpilogueINS1B_23Sm100TmaWarpSpecializedILi3ELi2ELi16ELb1ELb0EEEJSF_NS5_IJNSQ_ISE_SB_EENSQ_IS14_SB_EEEEESG_SH_SG_SH_NS1B_6fusion15FusionCallbacksIS1F_NS1J_17LinearCombinationISG_fSG_fLNS_15FloatRoundStyleE2EEESF_S1I_JEEENS4_5SM1004TMEM4LOAD26SM100_TMEM_LOAD_16dp128b8xESX_S18_NS4_17SM75_U32x4_LDSM_NENS4_14SM90_TMA_STOREES18_NS4_17SM90_U32x4_STSM_NENS4_39AutoVectorizingCopyWithAssumedAlignmentILi128EEEEEEvvEEEEvNT_6ParamsE --------------------------
	.section	.nv.shared._ZN7cutlass13device_kernelINS_4gemm6kernel13GemmUniversalIN4cute5tupleIJiiiiEEENS1_10collective13CollectiveMmaINS1_35MainloopSm100TmaUmmaWarpSpecializedILi3ELi2ELi4ENS5_IJNS4_1CILi1EEESB_SB_EEEEENS5_IJNSA_ILi64EEESE_SE_EEENS_10tfloat32_tENS5_IJlSB_lEEESG_SH_NS4_8TiledMMAINS4_8MMA_AtomIJNS4_17SM100_MMA_TF32_SSISG_SG_fLi64ELi64ELNS4_4UMMA5MajorE0ELSM_0ELNSL_7ScaleInE0ELSN_0EEEEEENS4_6LayoutISC_NS5_IJNSA_ILi0EEESR_SR_EEEEENS5_IJNS4_10UnderscoreESU_SU_EEEEENS4_13SM90_TMA_LOADENS4_14ComposedLayoutINS4_7SwizzleILi3ELi4ELi3EEENS4_18smem_ptr_flag_bitsILi32EEENSQ_INS5_IJNSA_ILi8EEENSA_ILi32EEEEEENS5_IJS14_SB_EEEEEEEvNS4_8identityESX_S18_vS19_EENS_8epilogue10collective18CollectiveEpilogueINS1B_23Sm100TmaWarpSpecializedILi3ELi2ELi16ELb1ELb0EEEJSF_NS5_IJNSQ_ISE_SB_EENSQ_IS14_SB_EEEEESG_SH_SG_SH_NS1B_6fusion15FusionCallbacksIS1F_NS1J_17LinearCombinationISG_fSG_fLNS_15FloatRoundStyleE2EEESF_S1I_JEEENS4_5SM1004TMEM4LOAD26SM100_TMEM_LOAD_16dp128b8xESX_S18_NS4_17SM75_U32x4_LDSM_NENS4_14SM90_TMA_STOREES18_NS4_17SM90_U32x4_STSM_NENS4_39AutoVectorizingCopyWithAssumedAlignmentILi128EEEEEEvvEEEEvNT_6ParamsE,"aw",@nobits
	.sectionflags	@""
	.align	16
	.zero		1024


//--------------------- .nv.shared.reserved.0     --------------------------
	.section	.nv.shared.reserved.0,"aw",@nobits
	.weak		__nv_reservedSMEM_offset_0_alias
	.size		__nv_reservedSMEM_offset_0_alias, 0, 64
	.other		__nv_reservedSMEM_offset_0_alias,@"STO_CUDA_RESERVED_SHARED STV_DEFAULT"
__nv_reservedSMEM_offset_0_alias:
	.zero		0
.nv.shared.reserved.0:
	.zero		64
	.weak		__nv_reservedSMEM_tcgen05_partition
	.type		__nv_reservedSMEM_tcgen05_partition,@object
	.size		__nv_reservedSMEM_tcgen05_partition,(.L_0 - __nv_reservedSMEM_tcgen05_partition)
__nv_reservedSMEM_tcgen05_partition:
	.zero		32
.L_0:


//--------------------- .nv.global                --------------------------
	.section	.nv.global,"aw",@nobits
.nv.global:
	.type		_ZN40_INTERNAL_c8429914_4_k_cu_f93f8283_100744cute1_E,@object
	.size		_ZN40_INTERNAL_c8429914_4_k_cu_f93f8283_100744cute1_E,(_ZN40_INTERNAL_c8429914_4_k_cu_f93f8283_100744cuda3std3__45__cpo6cbeginE - _ZN40_INTERNAL_c8429914_4_k_cu_f93f8283_100744cute1_E)
_ZN40_INTERNAL_c8429914_4_k_cu_f93f8283_100744cute1_E:
	.zero		1
	.type		_ZN40_INTERNAL_c8429914_4_k_cu_f93f8283_100744cuda3std3__45__cpo6cbeginE,@object
	.size		_ZN40_INTERNAL_c8429914_4_k_cu_f93f8283_100744cuda3std3__45__cpo6cbeginE,(_ZN40_INTERNAL_c8429914_4_k_cu_f93f8283_100744cuda3std3__48in_placeE - _ZN40_INTERNAL_c8429914_4_k_cu_f93f8283_100744cuda3std3__45__cpo6cbeginE)
_ZN40_INTERNAL_c8429914_4_k_cu_f93f8283_100744cuda3std3__45__cpo6cbeginE:
	.zero		1
	.type		_ZN40_INTERNAL_c8429914_4_k_cu_f93f8283_100744cuda3std3__48in_placeE,@object
	.size		_ZN40_INTERNAL_c8429914_4_k_cu_f93f8283_100744cuda3std3__48in_placeE,(_ZN40_INTERNAL_c8429914_4_k_cu_f93f8283_100744cuda3std6ranges3__45__cpo9iter_moveE - _ZN40_INTERNAL_c8429914_4_k_cu_f93f8283_100744cuda3std3__48in_placeE)
_ZN40_INTERNAL_c8429914_4_k_cu_f93f8283_100744cuda3std3__48in_placeE:
	.zero		1
	.type		_ZN40_INTERNAL_c8429914_4_k_cu_f93f8283_100744cuda3std6ranges3__45__cpo9iter_moveE,@object
	.size		_ZN40_INTERNAL_c8429914_4_k_cu_f93f8283_100744cuda3std6ranges3__45__cpo9iter_moveE,(_ZN40_INTERNAL_c8429914_4_k_cu_f93f8283_100744cuda3std3__45__cpo5beginE - _ZN40_INTERNAL_c8429914_4_k_cu_f93f8283_100744cuda3std6ranges3__45__cpo9iter_moveE)
_ZN40_INTERNAL_c8429914_4_k_cu_f93f8283_100744cuda3std6ranges3__45__cpo9iter_moveE:
	.zero		1
	.type		_ZN40_INTERNAL_c8429914_4_k_cu_f93f8283_100744cuda3std3__45__cpo5beginE,@object
	.size		_ZN40_INTERNAL_c8429914_4_k_cu_f93f8283_100744cuda3std3__45__cpo5beginE,(_ZN40_INTERNAL_c8429914_4_k_cu_f93f8283_100744cuda3std3__442_GLOBAL__N__c8429914_4_k_cu_f93f8283_100746ignoreE - _ZN40_INTERNAL_c8429914_4_k_cu_f93f8283_100744cuda3std3__45__cpo5beginE)
_ZN40_INTERNAL_c8429914_4_k_cu_f93f8283_100744cuda3std3__45__cpo5beginE:
	.zero		1
	.type		_ZN40_INTERNAL_c8429914_4_k_cu_f93f8283_100744cuda3std3__442_GLOBAL__N__c8429914_4_k_cu_f93f8283_100746ignoreE,@object
	.size		_ZN40_INTERNAL_c8429914_4_k_cu_f93f8283_100744cuda3std3__442_GLOBAL__N__c8429914_4_k_cu_f93f8283_100746ignoreE,(_ZN40_INTERNAL_c8429914_4_k_cu_f93f8283_100744cute7productE - _ZN40_INTERNAL_c8429914_4_k_cu_f93f8283_100744cuda3std3__442_GLOBAL__N__c8429914_4_k_cu_f93f8283_100746ignoreE)
_ZN40_INTERNAL_c8429914_4_k_cu_f93f8283_100744cuda3std3__442_GLOBAL__N__c8429914_4_k_cu_f93f8283_100746ignoreE:
	.zero		1
	.type		_ZN40_INTERNAL_c8429914_4_k_cu_f93f8283_100744cute7productE,@object
	.size		_ZN40_INTERNAL_c8429914_4_k_cu_f93f8283_100744cute7productE,(_ZN40_INTERNAL_c8429914_4_k_cu_f93f8283_100744cuda3std3__45__cpo3endE - _ZN40_INTERNAL_c8429914_4_k_cu_f93f8283_100744cute7productE)
_ZN40_INTERNAL_c8429914_4_k_cu_f93f8283_100744cute7productE:
	.zero		1
	.type		_ZN40_INTERNAL_c8429914_4_k_cu_f93f8283_100744cuda3std3__45__cpo3endE,@object
	.size		_ZN40_INTERNAL_c8429914_4_k_cu_f93f8283_100744cuda3std3__45__cpo3endE,(_ZN40_INTERNAL_c8429914_4_k_cu_f93f8283_100744cuda3std3__419piecewise_constructE - _ZN40_INTERNAL_c8429914_4_k_cu_f93f8283_100744cuda3std3__45__cpo3endE)
_ZN40_INTERNAL_c8429914_4_k_cu_f93f8283_100744cuda3std3__45__cpo3endE:
	.zero		1
	.type		_ZN40_INTERNAL_c8429914_4_k_cu_f93f8283_100744cuda3std3__419piecewise_constructE,@object
	.size		_ZN40_INTERNAL_c8429914_4_k_cu_f93f8283_100744cuda3std3__419piecewise_constructE,(_ZN40_INTERNAL_c8429914_4_k_cu_f93f8283_100744cuda3std3__45__cpo4cendE - _ZN40_INTERNAL_c8429914_4_k_cu_f93f8283_100744cuda3std3__419piecewise_constructE)
_ZN40_INTERNAL_c8429914_4_k_cu_f93f8283_100744cuda3std3__419piecewise_constructE:
	.zero		1
	.type		_ZN40_INTERNAL_c8429914_4_k_cu_f93f8283_100744cuda3std3__45__cpo4cendE,@object
	.size		_ZN40_INTERNAL_c8429914_4_k_cu_f93f8283_100744cuda3std3__45__cpo4cendE,(_ZN40_INTERNAL_c8429914_4_k_cu_f93f8283_100744cuda3std6ranges3__45__cpo4swapE - _ZN40_INTERNAL_c8429914_4_k_cu_f93f8283_100744cuda3std3__45__cpo4cendE)
_ZN40_INTERNAL_c8429914_4_k_cu_f93f8283_100744cuda3std3__45__cpo4cendE:
	.zero		1
	.type		_ZN40_INTERNAL_c8429914_4_k_cu_f93f8283_100744cuda3std6ranges3__45__cpo4swapE,@object
	.size		_ZN40_INTERNAL_c8429914_4_k_cu_f93f8283_100744cuda3std6ranges3__45__cpo4swapE,(.L_10 - _ZN40_INTERNAL_c8429914_4_k_cu_f93f8283_100744cuda3std6ranges3__45__cpo4swapE)
_ZN40_INTERNAL_c8429914_4_k_cu_f93f8283_100744cuda3std6ranges3__45__cpo4swapE:
	.zero		1
.L_10:


//--------------------- .nv.constant0._ZN7cutlass13device_kernelINS_4gemm6kernel13GemmUniversalIN4cute5tupleIJiiiiEEENS1_10collective13CollectiveMmaINS1_35MainloopSm100TmaUmmaWarpSpecializedILi3ELi2ELi4ENS5_IJNS4_1CILi1EEESB_SB_EEEEENS5_IJNSA_ILi64EEESE_SE_EEENS_10tfloat32_tENS5_IJlSB_lEEESG_SH_NS4_8TiledMMAINS4_8MMA_AtomIJNS4_17SM100_MMA_TF32_SSISG_SG_fLi64ELi64ELNS4_4UMMA5MajorE0ELSM_0ELNSL_7ScaleInE0ELSN_0EEEEEENS4_6LayoutISC_NS5_IJNSA_ILi0EEESR_SR_EEEEENS5_IJNS4_10UnderscoreESU_SU_EEEEENS4_13SM90_TMA_LOADENS4_14ComposedLayoutINS4_7SwizzleILi3ELi4ELi3EEENS4_18smem_ptr_flag_bitsILi32EEENSQ_INS5_IJNSA_ILi8EEENSA_ILi32EEEEEENS5_IJS14_SB_EEEEEEEvNS4_8identityESX_S18_vS19_EENS_8epilogue10collective18CollectiveEpilogueINS1B_23Sm100TmaWarpSpecializedILi3ELi2ELi16ELb1ELb0EEEJSF_NS5_IJNSQ_ISE_SB_EENSQ_IS14_SB_EEEEESG_SH_SG_SH_NS1B_6fusion15FusionCallbacksIS1F_NS1J_17LinearCombinationISG_fSG_fLNS_15FloatRoundStyleE2EEESF_S1I_JEEENS4_5SM1004TMEM4LOAD26SM100_TMEM_LOAD_16dp128b8xESX_S18_NS4_17SM75_U32x4_LDSM_NENS4_14SM90_TMA_STOREES18_NS4_17SM90_U32x4_STSM_NENS4_39AutoVectorizingCopyWithAssumedAlignmentILi128EEEEEEvvEEEEvNT_6ParamsE --------------------------
	.section	.nv.constant0._ZN7cutlass13device_kernelINS_4gemm6kernel13GemmUniversalIN4cute5tupleIJiiiiEEENS1_10collective13CollectiveMmaINS1_35MainloopSm100TmaUmmaWarpSpecializedILi3ELi2ELi4ENS5_IJNS4_1CILi1EEESB_SB_EEEEENS5_IJNSA_ILi64EEESE_SE_EEENS_10tfloat32_tENS5_IJlSB_lEEESG_SH_NS4_8TiledMMAINS4_8MMA_AtomIJNS4_17SM100_MMA_TF32_SSISG_SG_fLi64ELi64ELNS4_4UMMA5MajorE0ELSM_0ELNSL_7ScaleInE0ELSN_0EEEEEENS4_6LayoutISC_NS5_IJNSA_ILi0EEESR_SR_EEEEENS5_IJNS4_10UnderscoreESU_SU_EEEEENS4_13SM90_TMA_LOADENS4_14ComposedLayoutINS4_7SwizzleILi3ELi4ELi3EEENS4_18smem_ptr_flag_bitsILi32EEENSQ_INS5_IJNSA_ILi8EEENSA_ILi32EEEEEENS5_IJS14_SB_EEEEEEEvNS4_8identityESX_S18_vS19_EENS_8epilogue10collective18CollectiveEpilogueINS1B_23Sm100TmaWarpSpecializedILi3ELi2ELi16ELb1ELb0EEEJSF_NS5_IJNSQ_ISE_SB_EENSQ_IS14_SB_EEEEESG_SH_SG_SH_NS1B_6fusion15FusionCallbacksIS1F_NS1J_17LinearCombinationISG_fSG_fLNS_15FloatRoundStyleE2EEESF_S1I_JEEENS4_5SM1004TMEM4LOAD26SM100_TMEM_LOAD_16dp128b8xESX_S18_NS4_17SM75_U32x4_LDSM_NENS4_14SM90_TMA_STOREES18_NS4_17SM90_U32x4_STSM_NENS4_39AutoVectorizingCopyWithAssumedAlignmentILi128EEEEEEvvEEEEvNT_6ParamsE,"a",@progbits
	.sectionflags	@""
	.align	4
.nv.constant0._ZN7cutlass13device_kernelINS_4gemm6kernel13GemmUniversalIN4cute5tupleIJiiiiEEENS1_10collective13CollectiveMmaINS1_35MainloopSm100TmaUmmaWarpSpecializedILi3ELi2ELi4ENS5_IJNS4_1CILi1EEESB_SB_EEEEENS5_IJNSA_ILi64EEESE_SE_EEENS_10tfloat32_tENS5_IJlSB_lEEESG_SH_NS4_8TiledMMAINS4_8MMA_AtomIJNS4_17SM100_MMA_TF32_SSISG_SG_fLi64ELi64ELNS4_4UMMA5MajorE0ELSM_0ELNSL_7ScaleInE0ELSN_0EEEEEENS4_6LayoutISC_NS5_IJNSA_ILi0EEESR_SR_EEEEENS5_IJNS4_10UnderscoreESU_SU_EEEEENS4_13SM90_TMA_LOADENS4_14ComposedLayoutINS4_7SwizzleILi3ELi4ELi3EEENS4_18smem_ptr_flag_bitsILi32EEENSQ_INS5_IJNSA_ILi8EEENSA_ILi32EEEEEENS5_IJS14_SB_EEEEEEEvNS4_8identityESX_S18_vS19_EENS_8epilogue10collective18CollectiveEpilogueINS1B_23Sm100TmaWarpSpecializedILi3ELi2ELi16ELb1ELb0EEEJSF_NS5_IJNSQ_ISE_SB_EENSQ_IS14_SB_EEEEESG_SH_SG_SH_NS1B_6fusion15FusionCallbacksIS1F_NS1J_17LinearCombinationISG_fSG_fLNS_15FloatRoundStyleE2EEESF_S1I_JEEENS4_5SM1004TMEM4LOAD26SM100_TMEM_LOAD_16dp128b8xESX_S18_NS4_17SM75_U32x4_LDSM_NENS4_14SM90_TMA_STOREES18_NS4_17SM90_U32x4_STSM_NENS4_39AutoVectorizingCopyWithAssumedAlignmentILi128EEEEEEvvEEEEvNT_6ParamsE:
	.zero		2944


//--------------------- SYMBOLS --------------------------

	.type		.nv.reservedSmem.offset0,@object
	.size		.nv.reservedSmem.offset0,0x4
	.type		.nv.reservedSmem.cap,@object
	.size		.nv.reservedSmem.cap,0x4
	.type		__assertfail,@function
